	.target	sm_100a

	.elftype	@"ET_EXEC"


//--------------------- .note.nv.tkinfo           --------------------------
	.section	.note.nv.tkinfo,"",@"SHT_NOTE"
	.sectionflags	@"SHF_NOTE_NV_TKINFO"
	.tkinfo
        /*0018*/ 	.word	0x00000002
        /*0030*/ 	.string	""
        /*0030*/ 	.string	"ptxas"
        /*0030*/ 	.string	"Cuda compilation tools, release 13.0, V13.0.88"
        /*0030*/ 	.string	"Build cuda_13.0.r13.0/compiler.36424714_0"
        /*0030*/ 	.string	"-arch sm_100a -m 64 "



//--------------------- .note.nv.cuinfo           --------------------------
	.section	.note.nv.cuinfo,"",@"SHT_NOTE"
	.sectionflags	@"SHF_NOTE_NV_CUINFO"
        /*0018*/ 	.short	0x0002
        /*001a*/ 	.short	0x0064
        /*001c*/ 	.short	0x0082
	.zero		2


//--------------------- .nv.info                  --------------------------
	.section	.nv.info,"",@"SHT_CUDA_INFO"
	.align	4


	//----- nvinfo : EIATTR_REGCOUNT
	.align		4
        /*0000*/ 	.byte	0x04, 0x2f
        /*0002*/ 	.short	(.L_19 - .L_18)
	.align		4
.L_18:
        /*0004*/ 	.word	index@(_ZN7cutlass13device_kernelINS_4gemm6kernel13GemmUniversalIN4cute5tupleIJiiiiEEENS1_10collective13CollectiveMmaINS1_35MainloopSm100TmaUmmaWarpSpecializedILi13ELi2ELi4ENS5_IJNS4_1CILi4EEESB_NSA_ILi1EEEEEEEENS5_IJNSA_ILi64EEESF_SF_EEENS_10bfloat16_tENS5_IJlSC_lEEESH_SI_NS4_8TiledMMAINS4_8MMA_AtomIJNS4_20SM100_MMA_F16BF16_SSISH_SH_fLi64ELi64ELNS4_4UMMA5MajorE0ELSN_0ELNSM_7ScaleInE0ELSO_0EEEEEENS4_6LayoutINS5_IJSC_SC_SC_EEENS5_IJNSA_ILi0EEEST_ST_EEEEENS5_IJNS4_10UnderscoreESW_SW_EEEEENS4_23SM90_TMA_LOAD_MULTICASTENS4_14ComposedLayoutINS4_7SwizzleILi3ELi4ELi3EEENS4_18smem_ptr_flag_bitsILi16EEENSR_INS5_IJNSA_ILi8EEESF_EEENS5_IJSF_SC_EEEEEEEvNS4_8identityESZ_S19_vS1A_EENS_8epilogue10collective18CollectiveEpilogueINS1C_23Sm100TmaWarpSpecializedILi3ELi2ELi16ELb1ELb0EEEJSG_NS5_IJNSR_ISF_SC_EENSR_INSA_ILi32EEESC_EEEEESH_SI_SH_SI_NS1C_6fusion15FusionCallbacksIS1G_NS1L_17LinearCombinationISH_fSH_fLNS_15FloatRoundStyleE2EEESG_S1K_JEEENS4_5SM1004TMEM4LOAD26SM100_TMEM_LOAD_16dp256b4xENS4_13SM90_TMA_LOADENS10_INS11_ILi2ELi4ELi3EEES14_NSR_INS5_IJS15_S1I_EEENS5_IJS1I_SC_EEEEEEENS4_17SM75_U32x4_LDSM_NENS4_14SM90_TMA_STOREES20_NS4_17SM90_U32x4_STSM_NENS4_39AutoVectorizingCopyWithAssumedAlignmentILi128EEEEEEvvEEEEvNT_6ParamsE)
        /*0008*/ 	.word	0x00000046


	//----- nvinfo : EIATTR_FRAME_SIZE
	.align		4
.L_19:
        /*000c*/ 	.byte	0x04, 0x11
        /*000e*/ 	.short	(.L_21 - .L_20)
	.align		4
.L_20:
        /*0010*/ 	.word	index@($__internal_2_$__cuda_sm10x_tcgen05_guardrail_trap_unallocated_columns_being_dealloced)
        /*0014*/ 	.word	0x00000000


	//----- nvinfo : EIATTR_FRAME_SIZE
	.align		4
.L_21:
        /*0018*/ 	.byte	0x04, 0x11
        /*001a*/ 	.short	(.L_23 - .L_22)
	.align		4
.L_22:
        /*001c*/ 	.word	index@($__internal_1_$__cuda_sm10x_tcgen05_guardrail_trap_phase_invalid_during_alloc)
        /*0020*/ 	.word	0x00000000


	//----- nvinfo : EIATTR_FRAME_SIZE
	.align		4
.L_23:
        /*0024*/ 	.byte	0x04, 0x11
        /*0026*/ 	.short	(.L_25 - .L_24)
	.align		4
.L_24:
        /*0028*/ 	.word	index@($__internal_0_$__cuda_sm10x_tcgen05_guardrail_trap_col_being_dealloced_not_returned_by_alloc)
        /*002c*/ 	.word	0x00000000


	//----- nvinfo : EIATTR_FRAME_SIZE
	.align		4
.L_25:
        /*0030*/ 	.byte	0x04, 0x11
        /*0032*/ 	.short	(.L_27 - .L_26)
	.align		4
.L_26:
        /*0034*/ 	.word	index@(_ZN7cutlass13device_kernelINS_4gemm6kernel13GemmUniversalIN4cute5tupleIJiiiiEEENS1_10collective13CollectiveMmaINS1_35MainloopSm100TmaUmmaWarpSpecializedILi13ELi2ELi4ENS5_IJNS4_1CILi4EEESB_NSA_ILi1EEEEEEEENS5_IJNSA_ILi64EEESF_SF_EEENS_10bfloat16_tENS5_IJlSC_lEEESH_SI_NS4_8TiledMMAINS4_8MMA_AtomIJNS4_20SM100_MMA_F16BF16_SSISH_SH_fLi64ELi64ELNS4_4UMMA5MajorE0ELSN_0ELNSM_7ScaleInE0ELSO_0EEEEEENS4_6LayoutINS5_IJSC_SC_SC_EEENS5_IJNSA_ILi0EEEST_ST_EEEEENS5_IJNS4_10UnderscoreESW_SW_EEEEENS4_23SM90_TMA_LOAD_MULTICASTENS4_14ComposedLayoutINS4_7SwizzleILi3ELi4ELi3EEENS4_18smem_ptr_flag_bitsILi16EEENSR_INS5_IJNSA_ILi8EEESF_EEENS5_IJSF_SC_EEEEEEEvNS4_8identityESZ_S19_vS1A_EENS_8epilogue10collective18CollectiveEpilogueINS1C_23Sm100TmaWarpSpecializedILi3ELi2ELi16ELb1ELb0EEEJSG_NS5_IJNSR_ISF_SC_EENSR_INSA_ILi32EEESC_EEEEESH_SI_SH_SI_NS1C_6fusion15FusionCallbacksIS1G_NS1L_17LinearCombinationISH_fSH_fLNS_15FloatRoundStyleE2EEESG_S1K_JEEENS4_5SM1004TMEM4LOAD26SM100_TMEM_LOAD_16dp256b4xENS4_13SM90_TMA_LOADENS10_INS11_ILi2ELi4ELi3EEES14_NSR_INS5_IJS15_S1I_EEENS5_IJS1I_SC_EEEEEEENS4_17SM75_U32x4_LDSM_NENS4_14SM90_TMA_STOREES20_NS4_17SM90_U32x4_STSM_NENS4_39AutoVectorizingCopyWithAssumedAlignmentILi128EEEEEEvvEEEEvNT_6ParamsE)
        /*0038*/ 	.word	0x00000000


	//----- nvinfo : EIATTR_MIN_STACK_SIZE
	.align		4
.L_27:
        /*003c*/ 	.byte	0x04, 0x12
        /*003e*/ 	.short	(.L_29 - .L_28)
	.align		4
.L_28:
        /*0040*/ 	.word	index@(_ZN7cutlass13device_kernelINS_4gemm6kernel13GemmUniversalIN4cute5tupleIJiiiiEEENS1_10collective13CollectiveMmaINS1_35MainloopSm100TmaUmmaWarpSpecializedILi13ELi2ELi4ENS5_IJNS4_1CILi4EEESB_NSA_ILi1EEEEEEEENS5_IJNSA_ILi64EEESF_SF_EEENS_10bfloat16_tENS5_IJlSC_lEEESH_SI_NS4_8TiledMMAINS4_8MMA_AtomIJNS4_20SM100_MMA_F16BF16_SSISH_SH_fLi64ELi64ELNS4_4UMMA5MajorE0ELSN_0ELNSM_7ScaleInE0ELSO_0EEEEEENS4_6LayoutINS5_IJSC_SC_SC_EEENS5_IJNSA_ILi0EEEST_ST_EEEEENS5_IJNS4_10UnderscoreESW_SW_EEEEENS4_23SM90_TMA_LOAD_MULTICASTENS4_14ComposedLayoutINS4_7SwizzleILi3ELi4ELi3EEENS4_18smem_ptr_flag_bitsILi16EEENSR_INS5_IJNSA_ILi8EEESF_EEENS5_IJSF_SC_EEEEEEEvNS4_8identityESZ_S19_vS1A_EENS_8epilogue10collective18CollectiveEpilogueINS1C_23Sm100TmaWarpSpecializedILi3ELi2ELi16ELb1ELb0EEEJSG_NS5_IJNSR_ISF_SC_EENSR_INSA_ILi32EEESC_EEEEESH_SI_SH_SI_NS1C_6fusion15FusionCallbacksIS1G_NS1L_17LinearCombinationISH_fSH_fLNS_15FloatRoundStyleE2EEESG_S1K_JEEENS4_5SM1004TMEM4LOAD26SM100_TMEM_LOAD_16dp256b4xENS4_13SM90_TMA_LOADENS10_INS11_ILi2ELi4ELi3EEES14_NSR_INS5_IJS15_S1I_EEENS5_IJS1I_SC_EEEEEEENS4_17SM75_U32x4_LDSM_NENS4_14SM90_TMA_STOREES20_NS4_17SM90_U32x4_STSM_NENS4_39AutoVectorizingCopyWithAssumedAlignmentILi128EEEEEEvvEEEEvNT_6ParamsE)
        /*0044*/ 	.word	0x00000000
.L_29:


//--------------------- .nv.compat                --------------------------
	.section	.nv.compat,"",@"SHT_CUDA_COMPAT_INFO"
	.align	4
        /*0000*/ 	.byte	0x02, 0x09, 0x01, 0x00, 0x02, 0x02, 0x02, 0x00, 0x02, 0x05, 0x05, 0x00, 0x03, 0x07, 0x01, 0x01
        /*0010*/ 	.byte	0x02, 0x03, 0x01, 0x00, 0x02, 0x06, 0x01, 0x00, 0x04, 0x0b, 0x08, 0x00, 0x09, 0x00, 0x00, 0x00
        /*0020*/ 	.byte	0x00, 0x00, 0x00, 0x00


//--------------------- .nv.info._ZN7cutlass13device_kernelINS_4gemm6kernel13GemmUniversalIN4cute5tupleIJiiiiEEENS1_10collective13CollectiveMmaINS1_35MainloopSm100TmaUmmaWarpSpecializedILi13ELi2ELi4ENS5_IJNS4_1CILi4EEESB_NSA_ILi1EEEEEEEENS5_IJNSA_ILi64EEESF_SF_EEENS_10bfloat16_tENS5_IJlSC_lEEESH_SI_NS4_8TiledMMAINS4_8MMA_AtomIJNS4_20SM100_MMA_F16BF16_SSISH_SH_fLi64ELi64ELNS4_4UMMA5MajorE0ELSN_0ELNSM_7ScaleInE0ELSO_0EEEEEENS4_6LayoutINS5_IJSC_SC_SC_EEENS5_IJNSA_ILi0EEEST_ST_EEEEENS5_IJNS4_10UnderscoreESW_SW_EEEEENS4_23SM90_TMA_LOAD_MULTICASTENS4_14ComposedLayoutINS4_7SwizzleILi3ELi4ELi3EEENS4_18smem_ptr_flag_bitsILi16EEENSR_INS5_IJNSA_ILi8EEESF_EEENS5_IJSF_SC_EEEEEEEvNS4_8identityESZ_S19_vS1A_EENS_8epilogue10collective18CollectiveEpilogueINS1C_23Sm100TmaWarpSpecializedILi3ELi2ELi16ELb1ELb0EEEJSG_NS5_IJNSR_ISF_SC_EENSR_INSA_ILi32EEESC_EEEEESH_SI_SH_SI_NS1C_6fusion15FusionCallbacksIS1G_NS1L_17LinearCombinationISH_fSH_fLNS_15FloatRoundStyleE2EEESG_S1K_JEEENS4_5SM1004TMEM4LOAD26SM100_TMEM_LOAD_16dp256b4xENS4_13SM90_TMA_LOADENS10_INS11_ILi2ELi4ELi3EEES14_NSR_INS5_IJS15_S1I_EEENS5_IJS1I_SC_EEEEEEENS4_17SM75_U32x4_LDSM_NENS4_14SM90_TMA_STOREES20_NS4_17SM90_U32x4_STSM_NENS4_39AutoVectorizingCopyWithAssumedAlignmentILi128EEEEEEvvEEEEvNT_6ParamsE --------------------------
	.section	.nv.info._ZN7cutlass13device_kernelINS_4gemm6kernel13GemmUniversalIN4cute5tupleIJiiiiEEENS1_10collective13CollectiveMmaINS1_35MainloopSm100TmaUmmaWarpSpecializedILi13ELi2ELi4ENS5_IJNS4_1CILi4EEESB_NSA_ILi1EEEEEEEENS5_IJNSA_ILi64EEESF_SF_EEENS_10bfloat16_tENS5_IJlSC_lEEESH_SI_NS4_8TiledMMAINS4_8MMA_AtomIJNS4_20SM100_MMA_F16BF16_SSISH_SH_fLi64ELi64ELNS4_4UMMA5MajorE0ELSN_0ELNSM_7ScaleInE0ELSO_0EEEEEENS4_6LayoutINS5_IJSC_SC_SC_EEENS5_IJNSA_ILi0EEEST_ST_EEEEENS5_IJNS4_10UnderscoreESW_SW_EEEEENS4_23SM90_TMA_LOAD_MULTICASTENS4_14ComposedLayoutINS4_7SwizzleILi3ELi4ELi3EEENS4_18smem_ptr_flag_bitsILi16EEENSR_INS5_IJNSA_ILi8EEESF_EEENS5_IJSF_SC_EEEEEEEvNS4_8identityESZ_S19_vS1A_EENS_8epilogue10collective18CollectiveEpilogueINS1C_23Sm100TmaWarpSpecializedILi3ELi2ELi16ELb1ELb0EEEJSG_NS5_IJNSR_ISF_SC_EENSR_INSA_ILi32EEESC_EEEEESH_SI_SH_SI_NS1C_6fusion15FusionCallbacksIS1G_NS1L_17LinearCombinationISH_fSH_fLNS_15FloatRoundStyleE2EEESG_S1K_JEEENS4_5SM1004TMEM4LOAD26SM100_TMEM_LOAD_16dp256b4xENS4_13SM90_TMA_LOADENS10_INS11_ILi2ELi4ELi3EEES14_NSR_INS5_IJS15_S1I_EEENS5_IJS1I_SC_EEEEEEENS4_17SM75_U32x4_LDSM_NENS4_14SM90_TMA_STOREES20_NS4_17SM90_U32x4_STSM_NENS4_39AutoVectorizingCopyWithAssumedAlignmentILi128EEEEEEvvEEEEvNT_6ParamsE,"",@"SHT_CUDA_INFO"
	.sectionflags	@""
	.align	4


	//----- nvinfo : EIATTR_CUDA_API_VERSION
	.align		4
        /*0000*/ 	.byte	0x04, 0x37
        /*0002*/ 	.short	(.L_31 - .L_30)
.L_30:
        /*0004*/ 	.word	0x00000082


	//----- nvinfo : EIATTR_KPARAM_INFO
	.align		4
.L_31:
        /*0008*/ 	.byte	0x04, 0x17
        /*000a*/ 	.short	(.L_33 - .L_32)
.L_32:
        /*000c*/ 	.word	0x00000000
        /*0010*/ 	.short	0x0000
        /*0012*/ 	.short	0x0000
        /*0014*/ 	.byte	0x00, 0xf0, 0x01, 0x20


	//----- nvinfo : EIATTR_AT_ENTRY_FRAGMENTS
	.align		4
.L_33:
        /*0018*/ 	.byte	0x04, 0x4f
        /*001a*/ 	.short	(.L_35 - .L_34)


	//   ....[0]....
.L_34:
        /*001c*/ 	.word	0x00000006


	//----- nvinfo : EIATTR_RESERVED_SMEM_USED
	.align		4
.L_35:
        /*0020*/ 	.byte	0x01, 0x41
	.zero		2


	//----- nvinfo : EIATTR_SPARSE_MMA_MASK
	.align		4
        /*0024*/ 	.byte	0x03, 0x50
        /*0026*/ 	.short	0x0000


	//----- nvinfo : EIATTR_TCGEN05_1CTA_USED
	.align		4
        /*0028*/ 	.byte	0x01, 0x51
	.zero		2


	//----- nvinfo : EIATTR_MAXREG_COUNT
	.align		4
        /*002c*/ 	.byte	0x03, 0x1b
        /*002e*/ 	.short	0x00ff


	//----- nvinfo : EIATTR_NUM_BARRIERS
	.align		4
        /*0030*/ 	.byte	0x02, 0x4c
        /*0032*/ 	.byte	0x07
	.zero		1


	//----- nvinfo : EIATTR_EXTERNS
	.align		4
        /*0034*/ 	.byte	0x04, 0x0f
        /*0036*/ 	.short	(.L_37 - .L_36)


	//   ....[0]....
	.align		4
.L_36:
        /*0038*/ 	.word	index@(__assertfail)


	//----- nvinfo : EIATTR_MERCURY_ISA_VERSION
	.align		4
.L_37:
        /*003c*/ 	.byte	0x03, 0x5f
        /*003e*/ 	.short	0x0101


	//----- nvinfo : EIATTR_INT_WARP_WIDE_INSTR_OFFSETS
	.align		4
        /*0040*/ 	.byte	0x04, 0x31
        /*0042*/ 	.short	(.L_39 - .L_38)


	//   ....[0]....
.L_38:
        /*0044*/ 	.word	0x00004750


	//   ....[1]....
        /*0048*/ 	.word	0x00004780


	//   ....[2]....
        /*004c*/ 	.word	0x000047a0


	//   ....[3]....
        /*0050*/ 	.word	0x00005370


	//   ....[4]....
        /*0054*/ 	.word	0x000053f0


	//   ....[5]....
        /*0058*/ 	.word	0x000054f0


	//   ....[6]....
        /*005c*/ 	.word	0x00005600


	//----- nvinfo : EIATTR_COOP_GROUP_MASK_REGIDS
	.align		4
.L_39:
        /*0060*/ 	.byte	0x04, 0x29
        /*0062*/ 	.short	(.L_41 - .L_40)


	//   ....[0]....
.L_40:
        /*0064*/ 	.word	0xffffffff


	//   ....[1]....
        /*0068*/ 	.word	0xffffffff


	//   ....[2]....
        /*006c*/ 	.word	0xffffffff


	//   ....[3]....
        /*0070*/ 	.word	0xffffffff


	//   ....[4]....
        /*0074*/ 	.word	0xffffffff


	//   ....[5]....
        /*0078*/ 	.word	0xffffffff


	//   ....[6]....
        /*007c*/ 	.word	0xffffffff


	//   ....[7]....
        /*0080*/ 	.word	0xffffffff


	//   ....[8]....
        /*0084*/ 	.word	0xffffffff


	//   ....[9]....
        /*0088*/ 	.word	0xffffffff


	//   ....[10]....
        /*008c*/ 	.word	0xffffffff


	//   ....[11]....
        /*0090*/ 	.word	0xffffffff


	//   ....[12]....
        /*0094*/ 	.word	0xffffffff


	//   ....[13]....
        /*0098*/ 	.word	0xffffffff


	//----- nvinfo : EIATTR_COOP_GROUP_INSTR_OFFSETS
	.align		4
.L_41:
        /*009c*/ 	.byte	0x04, 0x28
        /*009e*/ 	.short	(.L_43 - .L_42)


	//   ....[0]....
.L_42:
        /*00a0*/ 	.word	0x00000080


	//   ....[1]....
        /*00a4*/ 	.word	0x000004e0


	//   ....[2]....
        /*00a8*/ 	.word	0x000007e0


	//   ....[3]....
        /*00ac*/ 	.word	0x00000960


	//   ....[4]....
        /*00b0*/ 	.word	0x00000a60


	//   ....[5]....
        /*00b4*/ 	.word	0x00000bd0


	//   ....[6]....
        /*00b8*/ 	.word	0x00000d70


	//   ....[7]....
        /*00bc*/ 	.word	0x00000f20


	//   ....[8]....
        /*00c0*/ 	.word	0x00002570


	//   ....[9]....
        /*00c4*/ 	.word	0x00003940


	//   ....[10]....
        /*00c8*/ 	.word	0x00003b50


	//   ....[11]....
        /*00cc*/ 	.word	0x00003b80


	//   ....[12]....
        /*00d0*/ 	.word	0x00004630


	//   ....[13]....
        /*00d4*/ 	.word	0x00004860


	//----- nvinfo : EIATTR_VRC_CTA_INIT_COUNT
	.align		4
.L_43:
        /*00d8*/ 	.byte	0x02, 0x4a
        /*00da*/ 	.byte	0x80
	.zero		1


	//----- nvinfo : EIATTR_SYSCALL_OFFSETS
	.align		4
        /*00dc*/ 	.byte	0x04, 0x46
        /*00de*/ 	.short	(.L_45 - .L_44)


	//   ....[0]....
.L_44:
        /*00e0*/ 	.word	0x000062f0


	//   ....[1]....
        /*00e4*/ 	.word	0x000063e0


	//   ....[2]....
        /*00e8*/ 	.word	0x00006bb0


	//   ....[3]....
        /*00ec*/ 	.word	0x00007500


	//----- nvinfo : EIATTR_MBARRIER_INSTR_OFFSETS
	.align		4
.L_45:
        /*00f0*/ 	.byte	0x04, 0x39
        /*00f2*/ 	.short	(.L_47 - .L_46)


	//   ....[0]....
.L_46:
        /*00f4*/ 	.word	0x00000620
        /*00f8*/ 	.word	0x000000ff
        /*00fc*/ 	.word	0x00000000
        /*0100*/ 	.short	0x0100
        /*0102*/ 	.byte	0x04
	.zero		1


	//   ....[1]....
        /*0104*/ 	.word	0x00000630
        /*0108*/ 	.word	0x000000ff
        /*010c*/ 	.word	0x00000068
        /*0110*/ 	.short	0x0100
        /*0112*/ 	.byte	0x04
	.zero		1


	//   ....[2]....
        /*0114*/ 	.word	0x00000640
        /*0118*/ 	.word	0x000000ff
        /*011c*/ 	.word	0x00000008
        /*0120*/ 	.short	0x0100
        /*0122*/ 	.byte	0x04
	.zero		1


	//   ....[3]....
        /*0124*/ 	.word	0x00000650
        /*0128*/ 	.word	0x000000ff
        /*012c*/ 	.word	0x00000070
        /*0130*/ 	.short	0x0100
        /*0132*/ 	.byte	0x04
	.zero		1


	//   ....[4]....
        /*0134*/ 	.word	0x00000660
        /*0138*/ 	.word	0x000000ff
        /*013c*/ 	.word	0x00000010
        /*0140*/ 	.short	0x0100
        /*0142*/ 	.byte	0x04
	.zero		1


	//   ....[5]....
        /*0144*/ 	.word	0x00000670
        /*0148*/ 	.word	0x000000ff
        /*014c*/ 	.word	0x00000078
        /*0150*/ 	.short	0x0100
        /*0152*/ 	.byte	0x04
	.zero		1


	//   ....[6]....
        /*0154*/ 	.word	0x00000680
        /*0158*/ 	.word	0x000000ff
        /*015c*/ 	.word	0x00000018
        /*0160*/ 	.short	0x0100
        /*0162*/ 	.byte	0x04
	.zero		1


	//   ....[7]....
        /*0164*/ 	.word	0x00000690
        /*0168*/ 	.word	0x000000ff
        /*016c*/ 	.word	0x00000080
        /*0170*/ 	.short	0x0100
        /*0172*/ 	.byte	0x04
	.zero		1


	//   ....[8]....
        /*0174*/ 	.word	0x000006a0
        /*0178*/ 	.word	0x000000ff
        /*017c*/ 	.word	0x00000020
        /*0180*/ 	.short	0x0100
        /*0182*/ 	.byte	0x04
	.zero		1


	//   ....[9]....
        /*0184*/ 	.word	0x000006b0
        /*0188*/ 	.word	0x000000ff
        /*018c*/ 	.word	0x00000088
        /*0190*/ 	.short	0x0100
        /*0192*/ 	.byte	0x04
	.zero		1


	//   ....[10]....
        /*0194*/ 	.word	0x000006c0
        /*0198*/ 	.word	0x000000ff
        /*019c*/ 	.word	0x00000028
        /*01a0*/ 	.short	0x0100
        /*01a2*/ 	.byte	0x04
	.zero		1


	//   ....[11]....
        /*01a4*/ 	.word	0x000006d0
        /*01a8*/ 	.word	0x000000ff
        /*01ac*/ 	.word	0x00000090
        /*01b0*/ 	.short	0x0100
        /*01b2*/ 	.byte	0x04
	.zero		1


	//   ....[12]....
        /*01b4*/ 	.word	0x000006e0
        /*01b8*/ 	.word	0x000000ff
        /*01bc*/ 	.word	0x00000030
        /*01c0*/ 	.short	0x0100
        /*01c2*/ 	.byte	0x04
	.zero		1


	//   ....[13]....
        /*01c4*/ 	.word	0x000006f0
        /*01c8*/ 	.word	0x000000ff
        /*01cc*/ 	.word	0x00000098
        /*01d0*/ 	.short	0x0100
        /*01d2*/ 	.byte	0x04
	.zero		1


	//   ....[14]....
        /*01d4*/ 	.word	0x00000700
        /*01d8*/ 	.word	0x000000ff
        /*01dc*/ 	.word	0x00000038
        /*01e0*/ 	.short	0x0100
        /*01e2*/ 	.byte	0x04
	.zero		1


	//   ....[15]....
        /*01e4*/ 	.word	0x00000710
        /*01e8*/ 	.word	0x000000ff
        /*01ec*/ 	.word	0x000000a0
        /*01f0*/ 	.short	0x0100
        /*01f2*/ 	.byte	0x04
	.zero		1


	//   ....[16]....
        /*01f4*/ 	.word	0x00000720
        /*01f8*/ 	.word	0x000000ff
        /*01fc*/ 	.word	0x00000040
        /*0200*/ 	.short	0x0100
        /*0202*/ 	.byte	0x04
	.zero		1


	//   ....[17]....
        /*0204*/ 	.word	0x00000730
        /*0208*/ 	.word	0x000000ff
        /*020c*/ 	.word	0x000000a8
        /*0210*/ 	.short	0x0100
        /*0212*/ 	.byte	0x04
	.zero		1


	//   ....[18]....
        /*0214*/ 	.word	0x00000740
        /*0218*/ 	.word	0x000000ff
        /*021c*/ 	.word	0x00000048
        /*0220*/ 	.short	0x0100
        /*0222*/ 	.byte	0x04
	.zero		1


	//   ....[19]....
        /*0224*/ 	.word	0x00000750
        /*0228*/ 	.word	0x000000ff
        /*022c*/ 	.word	0x000000b0
        /*0230*/ 	.short	0x0100
        /*0232*/ 	.byte	0x04
	.zero		1


	//   ....[20]....
        /*0234*/ 	.word	0x00000760
        /*0238*/ 	.word	0x000000ff
        /*023c*/ 	.word	0x00000050
        /*0240*/ 	.short	0x0100
        /*0242*/ 	.byte	0x04
	.zero		1


	//   ....[21]....
        /*0244*/ 	.word	0x00000770
        /*0248*/ 	.word	0x000000ff
        /*024c*/ 	.word	0x000000b8
        /*0250*/ 	.short	0x0100
        /*0252*/ 	.byte	0x04
	.zero		1


	//   ....[22]....
        /*0254*/ 	.word	0x00000780
        /*0258*/ 	.word	0x000000ff
        /*025c*/ 	.word	0x00000058
        /*0260*/ 	.short	0x0100
        /*0262*/ 	.byte	0x04
	.zero		1


	//   ....[23]....
        /*0264*/ 	.word	0x00000790
        /*0268*/ 	.word	0x000000ff
        /*026c*/ 	.word	0x000000c0
        /*0270*/ 	.short	0x0100
        /*0272*/ 	.byte	0x04
	.zero		1


	//   ....[24]....
        /*0274*/ 	.word	0x000007a0
        /*0278*/ 	.word	0x000000ff
        /*027c*/ 	.word	0x00000060
        /*0280*/ 	.short	0x0100
        /*0282*/ 	.byte	0x04
	.zero		1


	//   ....[25]....
        /*0284*/ 	.word	0x000007b0
        /*0288*/ 	.word	0x000000ff
        /*028c*/ 	.word	0x000000c8
        /*0290*/ 	.short	0x0100
        /*0292*/ 	.byte	0x04
	.zero		1


	//   ....[26]....
        /*0294*/ 	.word	0x000008f0
        /*0298*/ 	.word	0x000000ff
        /*029c*/ 	.word	0x000000d0
        /*02a0*/ 	.short	0x0100
        /*02a2*/ 	.byte	0x04
	.zero		1


	//   ....[27]....
        /*02a4*/ 	.word	0x00000900
        /*02a8*/ 	.word	0x000000ff
        /*02ac*/ 	.word	0x000000e8
        /*02b0*/ 	.short	0x0100
        /*02b2*/ 	.byte	0x04
	.zero		1


	//   ....[28]....
        /*02b4*/ 	.word	0x00000910
        /*02b8*/ 	.word	0x000000ff
        /*02bc*/ 	.word	0x000000d8
        /*02c0*/ 	.short	0x0100
        /*02c2*/ 	.byte	0x04
	.zero		1


	//   ....[29]....
        /*02c4*/ 	.word	0x00000920
        /*02c8*/ 	.word	0x000000ff
        /*02cc*/ 	.word	0x000000f0
        /*02d0*/ 	.short	0x0100
        /*02d2*/ 	.byte	0x04
	.zero		1


	//   ....[30]....
        /*02d4*/ 	.word	0x00000930
        /*02d8*/ 	.word	0x000000ff
        /*02dc*/ 	.word	0x000000e0
        /*02e0*/ 	.short	0x0100
        /*02e2*/ 	.byte	0x04
	.zero		1


	//   ....[31]....
        /*02e4*/ 	.word	0x00000940
        /*02e8*/ 	.word	0x000000ff
        /*02ec*/ 	.word	0x000000f8
        /*02f0*/ 	.short	0x0100
        /*02f2*/ 	.byte	0x04
	.zero		1


	//   ....[32]....
        /*02f4*/ 	.word	0x00000a30
        /*02f8*/ 	.word	0x000000ff
        /*02fc*/ 	.word	0x00000100
        /*0300*/ 	.short	0x0100
        /*0302*/ 	.byte	0x06
	.zero		1


	//   ....[33]....
        /*0304*/ 	.word	0x00000a40
        /*0308*/ 	.word	0x000000ff
        /*030c*/ 	.word	0x00000108
        /*0310*/ 	.short	0x0100
        /*0312*/ 	.byte	0x06
	.zero		1


	//   ....[34]....
        /*0314*/ 	.word	0x00000b80
        /*0318*/ 	.word	0x000000ff
        /*031c*/ 	.word	0x00000110
        /*0320*/ 	.short	0x0100
        /*0322*/ 	.byte	0x06
	.zero		1


	//   ....[35]....
        /*0324*/ 	.word	0x00000b90
        /*0328*/ 	.word	0x000000ff
        /*032c*/ 	.word	0x00000120
        /*0330*/ 	.short	0x0100
        /*0332*/ 	.byte	0x06
	.zero		1


	//   ....[36]....
        /*0334*/ 	.word	0x00000ba0
        /*0338*/ 	.word	0x000000ff
        /*033c*/ 	.word	0x00000118
        /*0340*/ 	.short	0x0100
        /*0342*/ 	.byte	0x06
	.zero		1


	//   ....[37]....
        /*0344*/ 	.word	0x00000bb0
        /*0348*/ 	.word	0x000000ff
        /*034c*/ 	.word	0x00000128
        /*0350*/ 	.short	0x0100
        /*0352*/ 	.byte	0x06
	.zero		1


	//   ....[38]....
        /*0354*/ 	.word	0x00000ce0
        /*0358*/ 	.word	0x000000ff
        /*035c*/ 	.word	0x00000130
        /*0360*/ 	.short	0x0100
        /*0362*/ 	.byte	0x04
	.zero		1


	//   ....[39]....
        /*0364*/ 	.word	0x00000cf0
        /*0368*/ 	.word	0x000000ff
        /*036c*/ 	.word	0x00000150
        /*0370*/ 	.short	0x0100
        /*0372*/ 	.byte	0x04
	.zero		1


	//   ....[40]....
        /*0374*/ 	.word	0x00000d00
        /*0378*/ 	.word	0x000000ff
        /*037c*/ 	.word	0x00000138
        /*0380*/ 	.short	0x0100
        /*0382*/ 	.byte	0x04
	.zero		1


	//   ....[41]....
        /*0384*/ 	.word	0x00000d10
        /*0388*/ 	.word	0x000000ff
        /*038c*/ 	.word	0x00000158
        /*0390*/ 	.short	0x0100
        /*0392*/ 	.byte	0x04
	.zero		1


	//   ....[42]....
        /*0394*/ 	.word	0x00000d20
        /*0398*/ 	.word	0x000000ff
        /*039c*/ 	.word	0x00000140
        /*03a0*/ 	.short	0x0100
        /*03a2*/ 	.byte	0x04
	.zero		1


	//   ....[43]....
        /*03a4*/ 	.word	0x00000d30
        /*03a8*/ 	.word	0x000000ff
        /*03ac*/ 	.word	0x00000160
        /*03b0*/ 	.short	0x0100
        /*03b2*/ 	.byte	0x04
	.zero		1


	//   ....[44]....
        /*03b4*/ 	.word	0x00000d40
        /*03b8*/ 	.word	0x000000ff
        /*03bc*/ 	.word	0x00000148
        /*03c0*/ 	.short	0x0100
        /*03c2*/ 	.byte	0x04
	.zero		1


	//   ....[45]....
        /*03c4*/ 	.word	0x00000d50
        /*03c8*/ 	.word	0x000000ff
        /*03cc*/ 	.word	0x00000168
        /*03d0*/ 	.short	0x0100
        /*03d2*/ 	.byte	0x04
	.zero		1


	//   ....[46]....
        /*03d4*/ 	.word	0x00000e40
        /*03d8*/ 	.word	0x000000ff
        /*03dc*/ 	.word	0x00000170
        /*03e0*/ 	.short	0x0100
        /*03e2*/ 	.byte	0x04
	.zero		1


	//   ....[47]....
        /*03e4*/ 	.word	0x00000e50
        /*03e8*/ 	.word	0x000000ff
        /*03ec*/ 	.word	0x00000180
        /*03f0*/ 	.short	0x0100
        /*03f2*/ 	.byte	0x04
	.zero		1


	//   ....[48]....
        /*03f4*/ 	.word	0x00000e60
        /*03f8*/ 	.word	0x000000ff
        /*03fc*/ 	.word	0x00000178
        /*0400*/ 	.short	0x0100
        /*0402*/ 	.byte	0x04
	.zero		1


	//   ....[49]....
        /*0404*/ 	.word	0x00000e70
        /*0408*/ 	.word	0x000000ff
        /*040c*/ 	.word	0x00000188
        /*0410*/ 	.short	0x0100
        /*0412*/ 	.byte	0x04
	.zero		1


	//   ....[50]....
        /*0414*/ 	.word	0x00001d60
        /*0418*/ 	.word	0x00000000
        /*041c*/ 	.word	0x00000180
        /*0420*/ 	.short	0x010a
        /*0422*/ 	.byte	0xff
	.zero		1


	//   ....[51]....
        /*0424*/ 	.word	0x00001d90
        /*0428*/ 	.word	0x00000000
        /*042c*/ 	.word	0x00000170
        /*0430*/ 	.short	0x0101
        /*0432*/ 	.byte	0xff
	.zero		1


	//   ....[52]....
        /*0434*/ 	.word	0x00001e70
        /*0438*/ 	.word	0x000000ff
        /*043c*/ 	.word	0x00000068
        /*0440*/ 	.short	0x010a
        /*0442*/ 	.byte	0x04
	.zero		1


	//   ....[53]....
        /*0444*/ 	.word	0x00001ef0
        /*0448*/ 	.word	0x000000ff
        /*044c*/ 	.word	0x00000068
        /*0450*/ 	.short	0x010a
        /*0452*/ 	.byte	0x21
	.zero		1


	//   ....[54]....
        /*0454*/ 	.word	0x00002080
        /*0458*/ 	.word	0x000000ff
        /*045c*/ 	.word	0x00000068
        /*0460*/ 	.short	0x010a
        /*0462*/ 	.byte	0x08
	.zero		1


	//   ....[55]....
        /*0464*/ 	.word	0x000021e0
        /*0468*/ 	.word	0x000000ff
        /*046c*/ 	.word	0x00000108
        /*0470*/ 	.short	0x0101
        /*0472*/ 	.byte	0x06
	.zero		1


	//   ....[56]....
        /*0474*/ 	.word	0x00002200
        /*0478*/ 	.word	0x000000ff
        /*047c*/ 	.word	0x00000068
        /*0480*/ 	.short	0x010a
        /*0482*/ 	.byte	0x04
	.zero		1


	//   ....[57]....
        /*0484*/ 	.word	0x00002280
        /*0488*/ 	.word	0x000000ff
        /*048c*/ 	.word	0x00000068
        /*0490*/ 	.short	0x010a
        /*0492*/ 	.byte	0x11
	.zero		1


	//   ....[58]....
        /*0494*/ 	.word	0x00002410
        /*0498*/ 	.word	0x000000ff
        /*049c*/ 	.word	0x00000068
        /*04a0*/ 	.short	0x010a
        /*04a2*/ 	.byte	0x07
	.zero		1


	//   ....[59]....
        /*04a4*/ 	.word	0x000025a0
        /*04a8*/ 	.word	0x00000003
        /*04ac*/ 	.word	0x00000110
        /*04b0*/ 	.short	0x010a
        /*04b2*/ 	.byte	0xff
	.zero		1


	//   ....[60]....
        /*04b4*/ 	.word	0x000026f0
        /*04b8*/ 	.word	0x00000000
        /*04bc*/ 	.word	0x00000000
        /*04c0*/ 	.short	0x0101
        /*04c2*/ 	.byte	0xff
	.zero		1


	//   ....[61]....
        /*04c4*/ 	.word	0x00002cb0
        /*04c8*/ 	.word	0x000000ff
        /*04cc*/ 	.word	0x00000000
        /*04d0*/ 	.short	0x010a
        /*04d2*/ 	.byte	0x04
	.zero		1


	//   ....[62]....
        /*04d4*/ 	.word	0x00002d40
        /*04d8*/ 	.word	0x000000ff
        /*04dc*/ 	.word	0x00000000
        /*04e0*/ 	.short	0x010a
        /*04e2*/ 	.byte	0x05
	.zero		1


	//   ....[63]....
        /*04e4*/ 	.word	0x00002dd0
        /*04e8*/ 	.word	0x000000ff
        /*04ec*/ 	.word	0x00000000
        /*04f0*/ 	.short	0x010a
        /*04f2*/ 	.byte	0x05
	.zero		1


	//   ....[64]....
        /*04f4*/ 	.word	0x00002e60
        /*04f8*/ 	.word	0x000000ff
        /*04fc*/ 	.word	0x00000000
        /*0500*/ 	.short	0x010a
        /*0502*/ 	.byte	0x05
	.zero		1


	//   ....[65]....
        /*0504*/ 	.word	0x00002ef0
        /*0508*/ 	.word	0x000000ff
        /*050c*/ 	.word	0x00000000
        /*0510*/ 	.short	0x010a
        /*0512*/ 	.byte	0x05
	.zero		1


	//   ....[66]....
        /*0514*/ 	.word	0x00002f80
        /*0518*/ 	.word	0x000000ff
        /*051c*/ 	.word	0x00000000
        /*0520*/ 	.short	0x010a
        /*0522*/ 	.byte	0x05
	.zero		1


	//   ....[67]....
        /*0524*/ 	.word	0x00003010
        /*0528*/ 	.word	0x000000ff
        /*052c*/ 	.word	0x00000000
        /*0530*/ 	.short	0x010a
        /*0532*/ 	.byte	0x05
	.zero		1


	//   ....[68]....
        /*0534*/ 	.word	0x000030a0
        /*0538*/ 	.word	0x000000ff
        /*053c*/ 	.word	0x00000000
        /*0540*/ 	.short	0x010a
        /*0542*/ 	.byte	0x05
	.zero		1


	//   ....[69]....
        /*0544*/ 	.word	0x00003130
        /*0548*/ 	.word	0x000000ff
        /*054c*/ 	.word	0x00000000
        /*0550*/ 	.short	0x010a
        /*0552*/ 	.byte	0x05
	.zero		1


	//   ....[70]....
        /*0554*/ 	.word	0x000031c0
        /*0558*/ 	.word	0x000000ff
        /*055c*/ 	.word	0x00000000
        /*0560*/ 	.short	0x010a
        /*0562*/ 	.byte	0x05
	.zero		1


	//   ....[71]....
        /*0564*/ 	.word	0x00003250
        /*0568*/ 	.word	0x000000ff
        /*056c*/ 	.word	0x00000000
        /*0570*/ 	.short	0x010a
        /*0572*/ 	.byte	0x05
	.zero		1


	//   ....[72]....
        /*0574*/ 	.word	0x000032e0
        /*0578*/ 	.word	0x000000ff
        /*057c*/ 	.word	0x00000000
        /*0580*/ 	.short	0x010a
        /*0582*/ 	.byte	0x05
	.zero		1


	//   ....[73]....
        /*0584*/ 	.word	0x00003380
        /*0588*/ 	.word	0x00000000
        /*058c*/ 	.word	0x00000000
        /*0590*/ 	.short	0x010a
        /*0592*/ 	.byte	0xff
	.zero		1


	//   ....[74]....
        /*0594*/ 	.word	0x000034a0
        /*0598*/ 	.word	0x00000002
        /*059c*/ 	.word	0x00000170
        /*05a0*/ 	.short	0x010a
        /*05a2*/ 	.byte	0xff
	.zero		1


	//   ....[75]....
        /*05a4*/ 	.word	0x00003510
        /*05a8*/ 	.word	0x00000002
        /*05ac*/ 	.word	0x00000000
        /*05b0*/ 	.short	0x0101
        /*05b2*/ 	.byte	0xff
	.zero		1


	//   ....[76]....
        /*05b4*/ 	.word	0x00003530
        /*05b8*/ 	.word	0x000000ff
        /*05bc*/ 	.word	0x00000120
        /*05c0*/ 	.short	0x010a
        /*05c2*/ 	.byte	0x04
	.zero		1


	//   ....[77]....
        /*05c4*/ 	.word	0x00003650
        /*05c8*/ 	.word	0x00000002
        /*05cc*/ 	.word	0x00000110
        /*05d0*/ 	.short	0x010a
        /*05d2*/ 	.byte	0xff
	.zero		1


	//   ....[78]....
        /*05d4*/ 	.word	0x00003750
        /*05d8*/ 	.word	0x00000002
        /*05dc*/ 	.word	0x00000000
        /*05e0*/ 	.short	0x0101
        /*05e2*/ 	.byte	0xff
	.zero		1


	//   ....[79]....
        /*05e4*/ 	.word	0x000037e0
        /*05e8*/ 	.word	0x000000ff
        /*05ec*/ 	.word	0x00000120
        /*05f0*/ 	.short	0x0106
        /*05f2*/ 	.byte	0x04
	.zero		1


	//   ....[80]....
        /*05f4*/ 	.word	0x00003800
        /*05f8*/ 	.word	0x000000ff
        /*05fc*/ 	.word	0x00000120
        /*0600*/ 	.short	0x010a
        /*0602*/ 	.byte	0x04
	.zero		1


	//   ....[81]....
        /*0604*/ 	.word	0x00003890
        /*0608*/ 	.word	0x000000ff
        /*060c*/ 	.word	0x00000120
        /*0610*/ 	.short	0x0106
        /*0612*/ 	.byte	0x07
	.zero		1


	//   ....[82]....
        /*0614*/ 	.word	0x000038d0
        /*0618*/ 	.word	0x00000000
        /*061c*/ 	.word	0x00000120
        /*0620*/ 	.short	0x010a
        /*0622*/ 	.byte	0xff
	.zero		1


	//   ....[83]....
        /*0624*/ 	.word	0x00003e20
        /*0628*/ 	.word	0x00000000
        /*062c*/ 	.word	0x00000110
        /*0630*/ 	.short	0x010a
        /*0632*/ 	.byte	0xff
	.zero		1


	//   ....[84]....
        /*0634*/ 	.word	0x00003f20
        /*0638*/ 	.word	0x00000003
        /*063c*/ 	.word	0x00000000
        /*0640*/ 	.short	0x0101
        /*0642*/ 	.byte	0xff
	.zero		1


	//   ....[85]....
        /*0644*/ 	.word	0x00003f30
        /*0648*/ 	.word	0x000000ff
        /*064c*/ 	.word	0x00000000
        /*0650*/ 	.short	0x010a
        /*0652*/ 	.byte	0x04
	.zero		1


	//   ....[86]....
        /*0654*/ 	.word	0x00003fb0
        /*0658*/ 	.word	0x000000ff
        /*065c*/ 	.word	0x00000150
        /*0660*/ 	.short	0x010a
        /*0662*/ 	.byte	0x1f
	.zero		1


	//   ....[87]....
        /*0664*/ 	.word	0x00004090
        /*0668*/ 	.word	0x000000ff
        /*066c*/ 	.word	0x00000000
        /*0670*/ 	.short	0x010a
        /*0672*/ 	.byte	0x05
	.zero		1


	//   ....[88]....
        /*0674*/ 	.word	0x000041d0
        /*0678*/ 	.word	0x000000ff
        /*067c*/ 	.word	0x00000000
        /*0680*/ 	.short	0x010a
        /*0682*/ 	.byte	0x04
	.zero		1


	//   ....[89]....
        /*0684*/ 	.word	0x00004460
        /*0688*/ 	.word	0x000000ff
        /*068c*/ 	.word	0x00000000
        /*0690*/ 	.short	0x010a
        /*0692*/ 	.byte	0x04
	.zero		1


	//   ....[90]....
        /*0694*/ 	.word	0x000044f0
        /*0698*/ 	.word	0x000000ff
        /*069c*/ 	.word	0x00000000
        /*06a0*/ 	.short	0x010a
        /*06a2*/ 	.byte	0x05
	.zero		1


	//   ....[91]....
        /*06a4*/ 	.word	0x00004580
        /*06a8*/ 	.word	0x000000ff
        /*06ac*/ 	.word	0x00000000
        /*06b0*/ 	.short	0x010a
        /*06b2*/ 	.byte	0x05
	.zero		1


	//   ....[92]....
        /*06b4*/ 	.word	0x00004610
        /*06b8*/ 	.word	0x000000ff
        /*06bc*/ 	.word	0x00000000
        /*06c0*/ 	.short	0x010a
        /*06c2*/ 	.byte	0x04
	.zero		1


	//   ....[93]....
        /*06c4*/ 	.word	0x00004aa0
        /*06c8*/ 	.word	0x0000000c
        /*06cc*/ 	.word	0x00000110
        /*06d0*/ 	.short	0x010a
        /*06d2*/ 	.byte	0xff
	.zero		1


	//   ....[94]....
        /*06d4*/ 	.word	0x00004c10
        /*06d8*/ 	.word	0x00000000
        /*06dc*/ 	.word	0x00000000
        /*06e0*/ 	.short	0x0101
        /*06e2*/ 	.byte	0xff
	.zero		1


	//   ....[95]....
        /*06e4*/ 	.word	0x00005090
        /*06e8*/ 	.word	0x000000ff
        /*06ec*/ 	.word	0x00000108
        /*06f0*/ 	.short	0x010a
        /*06f2*/ 	.byte	0x18
	.zero		1


	//   ....[96]....
        /*06f4*/ 	.word	0x00005250
        /*06f8*/ 	.word	0x000000ff
        /*06fc*/ 	.word	0x000000e8
        /*0700*/ 	.short	0x010a
        /*0702*/ 	.byte	0x04
	.zero		1


	//   ....[97]....
        /*0704*/ 	.word	0x00005420
        /*0708*/ 	.word	0x000000ff
        /*070c*/ 	.word	0x000000d0
        /*0710*/ 	.short	0x010b
        /*0712*/ 	.byte	0x04
	.zero		1


	//   ....[98]....
        /*0714*/ 	.word	0x00005430
        /*0718*/ 	.word	0x000000ff
        /*071c*/ 	.word	0x00000000
        /*0720*/ 	.short	0x0101
        /*0722*/ 	.byte	0x14
	.zero		1


	//   ....[99]....
        /*0724*/ 	.word	0x00005440
        /*0728*/ 	.word	0x000000ff
        /*072c*/ 	.word	0x000000e8
        /*0730*/ 	.short	0x010a
        /*0732*/ 	.byte	0x05
	.zero		1


	//   ....[100]....
        /*0734*/ 	.word	0x00005630
        /*0738*/ 	.word	0x000000ff
        /*073c*/ 	.word	0x000000d0
        /*0740*/ 	.short	0x010b
        /*0742*/ 	.byte	0x05
	.zero		1


	//   ....[101]....
        /*0744*/ 	.word	0x00005640
        /*0748*/ 	.word	0x000000ff
        /*074c*/ 	.word	0x00000000
        /*0750*/ 	.short	0x0101
        /*0752*/ 	.byte	0x04
	.zero		1


	//   ....[102]....
        /*0754*/ 	.word	0x000056e0
        /*0758*/ 	.word	0x000000ff
        /*075c*/ 	.word	0x00000000
        /*0760*/ 	.short	0x010a
        /*0762*/ 	.byte	0x04
	.zero		1


	//   ....[103]....
        /*0764*/ 	.word	0x00005770
        /*0768*/ 	.word	0x000000ff
        /*076c*/ 	.word	0x00000000
        /*0770*/ 	.short	0x010a
        /*0772*/ 	.byte	0x05
	.zero		1


	//   ....[104]....
        /*0774*/ 	.word	0x00005810
        /*0778*/ 	.word	0x00000000
        /*077c*/ 	.word	0x00000000
        /*0780*/ 	.short	0x010a
        /*0782*/ 	.byte	0xff
	.zero		1


	//   ....[105]....
        /*0784*/ 	.word	0x00005b60
        /*0788*/ 	.word	0x00000000
        /*078c*/ 	.word	0x00000110
        /*0790*/ 	.short	0x010a
        /*0792*/ 	.byte	0xff
	.zero		1


	//   ....[106]....
        /*0794*/ 	.word	0x00005c30
        /*0798*/ 	.word	0x00000000
        /*079c*/ 	.word	0x00000000
        /*07a0*/ 	.short	0x0101
        /*07a2*/ 	.byte	0xff
	.zero		1


	//   ....[107]....
        /*07a4*/ 	.word	0x000067e0
        /*07a8*/ 	.word	0x00000002
        /*07ac*/ 	.word	0x000000d0
        /*07b0*/ 	.short	0x010a
        /*07b2*/ 	.byte	0xff
	.zero		1


	//   ....[108]....
        /*07b4*/ 	.word	0x00006810
        /*07b8*/ 	.word	0x0000001b
        /*07bc*/ 	.word	0x00000130
        /*07c0*/ 	.short	0x010a
        /*07c2*/ 	.byte	0xff
	.zero		1


	//   ....[109]....
        /*07c4*/ 	.word	0x00006900
        /*07c8*/ 	.word	0x00000002
        /*07cc*/ 	.word	0x000000d0
        /*07d0*/ 	.short	0x010a
        /*07d2*/ 	.byte	0xff
	.zero		1


	//   ....[110]....
        /*07d4*/ 	.word	0x00006a90
        /*07d8*/ 	.word	0x0000001b
        /*07dc*/ 	.word	0x00000130
        /*07e0*/ 	.short	0x010a
        /*07e2*/ 	.byte	0xff
	.zero		1


	//   ....[111]....
        /*07e4*/ 	.word	0x00007260
        /*07e8*/ 	.word	0x00000000
        /*07ec*/ 	.word	0x00000000
        /*07f0*/ 	.short	0x0101
        /*07f2*/ 	.byte	0xff
	.zero		1


	//   ....[112]....
        /*07f4*/ 	.word	0x00007270
        /*07f8*/ 	.word	0x00000002
        /*07fc*/ 	.word	0x000000d0
        /*0800*/ 	.short	0x010a
        /*0802*/ 	.byte	0xff
	.zero		1


	//   ....[113]....
        /*0804*/ 	.word	0x00007330
        /*0808*/ 	.word	0x00000002
        /*080c*/ 	.word	0x000000d0
        /*0810*/ 	.short	0x010a
        /*0812*/ 	.byte	0xff
	.zero		1


	//   ....[114]....
        /*0814*/ 	.word	0x000076d0
        /*0818*/ 	.word	0x000000ff
        /*081c*/ 	.word	0x00000000
        /*0820*/ 	.short	0x0101
        /*0822*/ 	.byte	0x04
	.zero		1


	//   ....[115]....
        /*0824*/ 	.word	0x00007c30
        /*0828*/ 	.word	0x00000000
        /*082c*/ 	.word	0x00000000
        /*0830*/ 	.short	0x0101
        /*0832*/ 	.byte	0xff
	.zero		1


	//   ....[116]....
        /*0834*/ 	.word	0x00007ef0
        /*0838*/ 	.word	0x000000ff
        /*083c*/ 	.word	0x00000000
        /*0840*/ 	.short	0x0101
        /*0842*/ 	.byte	0x06
	.zero		1


	//   ....[117]....
        /*0844*/ 	.word	0x00007f10
        /*0848*/ 	.word	0x00000000
        /*084c*/ 	.word	0x00000180
        /*0850*/ 	.short	0x010a
        /*0852*/ 	.byte	0xff
	.zero		1


	//   ....[118]....
        /*0854*/ 	.word	0x00007f70
        /*0858*/ 	.word	0x00000000
        /*085c*/ 	.word	0x00000068
        /*0860*/ 	.short	0x010a
        /*0862*/ 	.byte	0xff
	.zero		1


	//   ....[119]....
        /*0864*/ 	.word	0x00007fd0
        /*0868*/ 	.word	0x00000000
        /*086c*/ 	.word	0x00000068
        /*0870*/ 	.short	0x010a
        /*0872*/ 	.byte	0xff
	.zero		1


	//   ....[120]....
        /*0874*/ 	.word	0x00008020
        /*0878*/ 	.word	0x00000003
        /*087c*/ 	.word	0x00000110
        /*0880*/ 	.short	0x010a
        /*0882*/ 	.byte	0xff
	.zero		1


	//   ....[121]....
        /*0884*/ 	.word	0x00008080
        /*0888*/ 	.word	0x00000000
        /*088c*/ 	.word	0x00000000
        /*0890*/ 	.short	0x010a
        /*0892*/ 	.byte	0xff
	.zero		1


	//   ....[122]....
        /*0894*/ 	.word	0x000080e0
        /*0898*/ 	.word	0x00000000
        /*089c*/ 	.word	0x00000000
        /*08a0*/ 	.short	0x010a
        /*08a2*/ 	.byte	0xff
	.zero		1


	//   ....[123]....
        /*08a4*/ 	.word	0x00008140
        /*08a8*/ 	.word	0x00000000
        /*08ac*/ 	.word	0x00000000
        /*08b0*/ 	.short	0x010a
        /*08b2*/ 	.byte	0xff
	.zero		1


	//   ....[124]....
        /*08b4*/ 	.word	0x000081a0
        /*08b8*/ 	.word	0x00000000
        /*08bc*/ 	.word	0x00000000
        /*08c0*/ 	.short	0x010a
        /*08c2*/ 	.byte	0xff
	.zero		1


	//   ....[125]....
        /*08c4*/ 	.word	0x00008200
        /*08c8*/ 	.word	0x00000000
        /*08cc*/ 	.word	0x00000000
        /*08d0*/ 	.short	0x010a
        /*08d2*/ 	.byte	0xff
	.zero		1


	//   ....[126]....
        /*08d4*/ 	.word	0x00008260
        /*08d8*/ 	.word	0x00000000
        /*08dc*/ 	.word	0x00000000
        /*08e0*/ 	.short	0x010a
        /*08e2*/ 	.byte	0xff
	.zero		1


	//   ....[127]....
        /*08e4*/ 	.word	0x000082c0
        /*08e8*/ 	.word	0x00000000
        /*08ec*/ 	.word	0x00000000
        /*08f0*/ 	.short	0x010a
        /*08f2*/ 	.byte	0xff
	.zero		1


	//   ....[128]....
        /*08f4*/ 	.word	0x00008320
        /*08f8*/ 	.word	0x00000000
        /*08fc*/ 	.word	0x00000000
        /*0900*/ 	.short	0x010a
        /*0902*/ 	.byte	0xff
	.zero		1


	//   ....[129]....
        /*0904*/ 	.word	0x00008380
        /*0908*/ 	.word	0x00000000
        /*090c*/ 	.word	0x00000000
        /*0910*/ 	.short	0x010a
        /*0912*/ 	.byte	0xff
	.zero		1


	//   ....[130]....
        /*0914*/ 	.word	0x000083e0
        /*0918*/ 	.word	0x00000000
        /*091c*/ 	.word	0x00000000
        /*0920*/ 	.short	0x010a
        /*0922*/ 	.byte	0xff
	.zero		1


	//   ....[131]....
        /*0924*/ 	.word	0x00008440
        /*0928*/ 	.word	0x00000000
        /*092c*/ 	.word	0x00000000
        /*0930*/ 	.short	0x010a
        /*0932*/ 	.byte	0xff
	.zero		1


	//   ....[132]....
        /*0934*/ 	.word	0x000084a0
        /*0938*/ 	.word	0x00000000
        /*093c*/ 	.word	0x00000000
        /*0940*/ 	.short	0x010a
        /*0942*/ 	.byte	0xff
	.zero		1


	//   ....[133]....
        /*0944*/ 	.word	0x000084f0
        /*0948*/ 	.word	0x00000002
        /*094c*/ 	.word	0x00000170
        /*0950*/ 	.short	0x010a
        /*0952*/ 	.byte	0xff
	.zero		1


	//   ....[134]....
        /*0954*/ 	.word	0x00008550
        /*0958*/ 	.word	0x00000002
        /*095c*/ 	.word	0x00000120
        /*0960*/ 	.short	0x010a
        /*0962*/ 	.byte	0xff
	.zero		1


	//   ....[135]....
        /*0964*/ 	.word	0x000085a0
        /*0968*/ 	.word	0x00000002
        /*096c*/ 	.word	0x00000110
        /*0970*/ 	.short	0x010a
        /*0972*/ 	.byte	0xff
	.zero		1


	//   ....[136]....
        /*0974*/ 	.word	0x00008600
        /*0978*/ 	.word	0x00000000
        /*097c*/ 	.word	0x00000120
        /*0980*/ 	.short	0x010a
        /*0982*/ 	.byte	0xff
	.zero		1


	//   ....[137]....
        /*0984*/ 	.word	0x00008650
        /*0988*/ 	.word	0x00000000
        /*098c*/ 	.word	0x00000110
        /*0990*/ 	.short	0x010a
        /*0992*/ 	.byte	0xff
	.zero		1


	//   ....[138]....
        /*0994*/ 	.word	0x000086b0
        /*0998*/ 	.word	0x00000002
        /*099c*/ 	.word	0x00000150
        /*09a0*/ 	.short	0x010a
        /*09a2*/ 	.byte	0xff
	.zero		1


	//   ....[139]....
        /*09a4*/ 	.word	0x00008710
        /*09a8*/ 	.word	0x00000000
        /*09ac*/ 	.word	0x00000000
        /*09b0*/ 	.short	0x010a
        /*09b2*/ 	.byte	0xff
	.zero		1


	//   ....[140]....
        /*09b4*/ 	.word	0x00008770
        /*09b8*/ 	.word	0x00000000
        /*09bc*/ 	.word	0x00000000
        /*09c0*/ 	.short	0x010a
        /*09c2*/ 	.byte	0xff
	.zero		1


	//   ....[141]....
        /*09c4*/ 	.word	0x000087d0
        /*09c8*/ 	.word	0x00000000
        /*09cc*/ 	.word	0x00000000
        /*09d0*/ 	.short	0x010a
        /*09d2*/ 	.byte	0xff
	.zero		1


	//   ....[142]....
        /*09d4*/ 	.word	0x00008830
        /*09d8*/ 	.word	0x00000000
        /*09dc*/ 	.word	0x00000000
        /*09e0*/ 	.short	0x010a
        /*09e2*/ 	.byte	0xff
	.zero		1


	//   ....[143]....
        /*09e4*/ 	.word	0x00008890
        /*09e8*/ 	.word	0x00000000
        /*09ec*/ 	.word	0x00000000
        /*09f0*/ 	.short	0x010a
        /*09f2*/ 	.byte	0xff
	.zero		1


	//   ....[144]....
        /*09f4*/ 	.word	0x000088e0
        /*09f8*/ 	.word	0x0000000c
        /*09fc*/ 	.word	0x00000110
        /*0a00*/ 	.short	0x010a
        /*0a02*/ 	.byte	0xff
	.zero		1


	//   ....[145]....
        /*0a04*/ 	.word	0x00008940
        /*0a08*/ 	.word	0x00000000
        /*0a0c*/ 	.word	0x00000108
        /*0a10*/ 	.short	0x010a
        /*0a12*/ 	.byte	0xff
	.zero		1


	//   ....[146]....
        /*0a14*/ 	.word	0x000089a0
        /*0a18*/ 	.word	0x00000000
        /*0a1c*/ 	.word	0x000000e8
        /*0a20*/ 	.short	0x010a
        /*0a22*/ 	.byte	0xff
	.zero		1


	//   ....[147]....
        /*0a24*/ 	.word	0x00008a00
        /*0a28*/ 	.word	0x00000006
        /*0a2c*/ 	.word	0x000000e8
        /*0a30*/ 	.short	0x010a
        /*0a32*/ 	.byte	0xff
	.zero		1


	//   ....[148]....
        /*0a34*/ 	.word	0x00008a60
        /*0a38*/ 	.word	0x00000000
        /*0a3c*/ 	.word	0x00000000
        /*0a40*/ 	.short	0x010a
        /*0a42*/ 	.byte	0xff
	.zero		1


	//   ....[149]....
        /*0a44*/ 	.word	0x00008ac0
        /*0a48*/ 	.word	0x00000000
        /*0a4c*/ 	.word	0x00000000
        /*0a50*/ 	.short	0x010a
        /*0a52*/ 	.byte	0xff
	.zero		1


	//   ....[150]....
        /*0a54*/ 	.word	0x00008b10
        /*0a58*/ 	.word	0x00000000
        /*0a5c*/ 	.word	0x00000110
        /*0a60*/ 	.short	0x010a
        /*0a62*/ 	.byte	0xff
	.zero		1


	//   ....[151]....
        /*0a64*/ 	.word	0x00008b60
        /*0a68*/ 	.word	0x00000002
        /*0a6c*/ 	.word	0x000000d0
        /*0a70*/ 	.short	0x010a
        /*0a72*/ 	.byte	0xff
	.zero		1


	//   ....[152]....
        /*0a74*/ 	.word	0x00008bb0
        /*0a78*/ 	.word	0x0000001b
        /*0a7c*/ 	.word	0x00000130
        /*0a80*/ 	.short	0x010a
        /*0a82*/ 	.byte	0xff
	.zero		1


	//   ....[153]....
        /*0a84*/ 	.word	0x00008c00
        /*0a88*/ 	.word	0x00000002
        /*0a8c*/ 	.word	0x000000d0
        /*0a90*/ 	.short	0x010a
        /*0a92*/ 	.byte	0xff
	.zero		1


	//----- nvinfo : EIATTR_NUM_MBARRIERS
	.align		4
.L_47:
        /*0a94*/ 	.byte	0x03, 0x38
        /*0a96*/ 	.short	0x0032


	//----- nvinfo : EIATTR_EXIT_INSTR_OFFSETS
	.align		4
        /*0a98*/ 	.byte	0x04, 0x1c
        /*0a9a*/ 	.short	(.L_49 - .L_48)


	//   ....[0]....
.L_48:
        /*0a9c*/ 	.word	0x000033b0


	//   ....[1]....
        /*0aa0*/ 	.word	0x000038a0


	//   ....[2]....
        /*0aa4*/ 	.word	0x00003900


	//   ....[3]....
        /*0aa8*/ 	.word	0x00004870


	//   ....[4]....
        /*0aac*/ 	.word	0x00005840


	//   ....[5]....
        /*0ab0*/ 	.word	0x00005880


	//   ....[6]....
        /*0ab4*/ 	.word	0x00007df0


	//   ....[7]....
        /*0ab8*/ 	.word	0x00007e60


	//   ....[8]....
        /*0abc*/ 	.word	0x00007e90


	//   ....[9]....
        /*0ac0*/ 	.word	0x00007f00


	//----- nvinfo : EIATTR_MAX_THREADS
	.align		4
.L_49:
        /*0ac4*/ 	.byte	0x04, 0x05
        /*0ac6*/ 	.short	(.L_51 - .L_50)
.L_50:
        /*0ac8*/ 	.word	0x00000100
        /*0acc*/ 	.word	0x00000001
        /*0ad0*/ 	.word	0x00000001


	//----- nvinfo : EIATTR_CRS_STACK_SIZE
	.align		4
.L_51:
        /*0ad4*/ 	.byte	0x04, 0x1e
        /*0ad6*/ 	.short	(.L_53 - .L_52)
.L_52:
        /*0ad8*/ 	.word	0x00000000


	//----- nvinfo : EIATTR_CBANK_PARAM_SIZE
	.align		4
.L_53:
        /*0adc*/ 	.byte	0x03, 0x19
        /*0ade*/ 	.short	0x0800


	//----- nvinfo : EIATTR_PARAM_CBANK
	.align		4
        /*0ae0*/ 	.byte	0x04, 0x0a
        /*0ae2*/ 	.short	(.L_55 - .L_54)
	.align		4
.L_54:
        /*0ae4*/ 	.word	index@(.nv.constant0._ZN7cutlass13device_kernelINS_4gemm6kernel13GemmUniversalIN4cute5tupleIJiiiiEEENS1_10collective13CollectiveMmaINS1_35MainloopSm100TmaUmmaWarpSpecializedILi13ELi2ELi4ENS5_IJNS4_1CILi4EEESB_NSA_ILi1EEEEEEEENS5_IJNSA_ILi64EEESF_SF_EEENS_10bfloat16_tENS5_IJlSC_lEEESH_SI_NS4_8TiledMMAINS4_8MMA_AtomIJNS4_20SM100_MMA_F16BF16_SSISH_SH_fLi64ELi64ELNS4_4UMMA5MajorE0ELSN_0ELNSM_7ScaleInE0ELSO_0EEEEEENS4_6LayoutINS5_IJSC_SC_SC_EEENS5_IJNSA_ILi0EEEST_ST_EEEEENS5_IJNS4_10UnderscoreESW_SW_EEEEENS4_23SM90_TMA_LOAD_MULTICASTENS4_14ComposedLayoutINS4_7SwizzleILi3ELi4ELi3EEENS4_18smem_ptr_flag_bitsILi16EEENSR_INS5_IJNSA_ILi8EEESF_EEENS5_IJSF_SC_EEEEEEEvNS4_8identityESZ_S19_vS1A_EENS_8epilogue10collective18CollectiveEpilogueINS1C_23Sm100TmaWarpSpecializedILi3ELi2ELi16ELb1ELb0EEEJSG_NS5_IJNSR_ISF_SC_EENSR_INSA_ILi32EEESC_EEEEESH_SI_SH_SI_NS1C_6fusion15FusionCallbacksIS1G_NS1L_17LinearCombinationISH_fSH_fLNS_15FloatRoundStyleE2EEESG_S1K_JEEENS4_5SM1004TMEM4LOAD26SM100_TMEM_LOAD_16dp256b4xENS4_13SM90_TMA_LOADENS10_INS11_ILi2ELi4ELi3EEES14_NSR_INS5_IJS15_S1I_EEENS5_IJS1I_SC_EEEEEEENS4_17SM75_U32x4_LDSM_NENS4_14SM90_TMA_STOREES20_NS4_17SM90_U32x4_STSM_NENS4_39AutoVectorizingCopyWithAssumedAlignmentILi128EEEEEEvvEEEEvNT_6ParamsE)
        /*0ae8*/ 	.short	0x0380
        /*0aea*/ 	.short	0x0800


	//----- nvinfo : EIATTR_SW_WAR
	.align		4
.L_55:
        /*0aec*/ 	.byte	0x04, 0x36
        /*0aee*/ 	.short	(.L_57 - .L_56)
.L_56:
        /*0af0*/ 	.word	0x00000008
.L_57:


//--------------------- .nv.callgraph             --------------------------
	.section	.nv.callgraph,"",@"SHT_CUDA_CALLGRAPH"
	.align	4
	.sectionentsize	8
	.align		4
        /*0000*/ 	.word	0x00000000
	.align		4
        /*0004*/ 	.word	0xffffffff
	.align		4
        /*0008*/ 	.word	index@(_ZN7cutlass13device_kernelINS_4gemm6kernel13GemmUniversalIN4cute5tupleIJiiiiEEENS1_10collective13CollectiveMmaINS1_35MainloopSm100TmaUmmaWarpSpecializedILi13ELi2ELi4ENS5_IJNS4_1CILi4EEESB_NSA_ILi1EEEEEEEENS5_IJNSA_ILi64EEESF_SF_EEENS_10bfloat16_tENS5_IJlSC_lEEESH_SI_NS4_8TiledMMAINS4_8MMA_AtomIJNS4_20SM100_MMA_F16BF16_SSISH_SH_fLi64ELi64ELNS4_4UMMA5MajorE0ELSN_0ELNSM_7ScaleInE0ELSO_0EEEEEENS4_6LayoutINS5_IJSC_SC_SC_EEENS5_IJNSA_ILi0EEEST_ST_EEEEENS5_IJNS4_10UnderscoreESW_SW_EEEEENS4_23SM90_TMA_LOAD_MULTICASTENS4_14ComposedLayoutINS4_7SwizzleILi3ELi4ELi3EEENS4_18smem_ptr_flag_bitsILi16EEENSR_INS5_IJNSA_ILi8EEESF_EEENS5_IJSF_SC_EEEEEEEvNS4_8identityESZ_S19_vS1A_EENS_8epilogue10collective18CollectiveEpilogueINS1C_23Sm100TmaWarpSpecializedILi3ELi2ELi16ELb1ELb0EEEJSG_NS5_IJNSR_ISF_SC_EENSR_INSA_ILi32EEESC_EEEEESH_SI_SH_SI_NS1C_6fusion15FusionCallbacksIS1G_NS1L_17LinearCombinationISH_fSH_fLNS_15FloatRoundStyleE2EEESG_S1K_JEEENS4_5SM1004TMEM4LOAD26SM100_TMEM_LOAD_16dp256b4xENS4_13SM90_TMA_LOADENS10_INS11_ILi2ELi4ELi3EEES14_NSR_INS5_IJS15_S1I_EEENS5_IJS1I_SC_EEEEEEENS4_17SM75_U32x4_LDSM_NENS4_14SM90_TMA_STOREES20_NS4_17SM90_U32x4_STSM_NENS4_39AutoVectorizingCopyWithAssumedAlignmentILi128EEEEEEvvEEEEvNT_6ParamsE)
	.align		4
        /*000c*/ 	.word	index@(__assertfail)
	.align		4
        /*0010*/ 	.word	0x00000000
	.align		4
        /*0014*/ 	.word	0xfffffffe
	.align		4
        /*0018*/ 	.word	0x00000000
	.align		4
        /*001c*/ 	.word	0xfffffffd
	.align		4
        /*0020*/ 	.word	0x00000000
	.align		4
        /*0024*/ 	.word	0xfffffffc


//--------------------- .nv.constant4             --------------------------
	.section	.nv.constant4,"a",@progbits
	.align	8
	.align		8
.nv.constant4:
        /*0000*/ 	.dword	__assertfail
	.align		8
        /*0008*/ 	.dword	__unnamed_1
	.align		8
        /*0010*/ 	.dword	__unnamed_2
	.align		8
        /*0018*/ 	.dword	_ZN40_INTERNAL_6d5e0d3b_4_k_cu_90c6aa82_278884cuda3std3__45__cpo5beginE
	.align		8
        /*0020*/ 	.dword	_ZN40_INTERNAL_6d5e0d3b_4_k_cu_90c6aa82_278884cuda3std3__45__cpo3endE
	.align		8
        /*0028*/ 	.dword	_ZN40_INTERNAL_6d5e0d3b_4_k_cu_90c6aa82_278884cuda3std3__45__cpo6cbeginE
	.align		8
        /*0030*/ 	.dword	_ZN40_INTERNAL_6d5e0d3b_4_k_cu_90c6aa82_278884cuda3std3__45__cpo4cendE
	.align		8
        /*0038*/ 	.dword	_ZN40_INTERNAL_6d5e0d3b_4_k_cu_90c6aa82_278884cuda3std3__442_GLOBAL__N__6d5e0d3b_4_k_cu_90c6aa82_278886ignoreE
	.align		8
        /*0040*/ 	.dword	_ZN40_INTERNAL_6d5e0d3b_4_k_cu_90c6aa82_278884cuda3std3__419piecewise_constructE
	.align		8
        /*0048*/ 	.dword	_ZN40_INTERNAL_6d5e0d3b_4_k_cu_90c6aa82_278884cuda3std3__48in_placeE
	.align		8
        /*0050*/ 	.dword	_ZN40_INTERNAL_6d5e0d3b_4_k_cu_90c6aa82_278884cuda3std6ranges3__45__cpo4swapE
	.align		8
        /*0058*/ 	.dword	_ZN40_INTERNAL_6d5e0d3b_4_k_cu_90c6aa82_278884cuda3std6ranges3__45__cpo9iter_moveE
	.align		8
        /*0060*/ 	.dword	_ZN40_INTERNAL_6d5e0d3b_4_k_cu_90c6aa82_278884cute7productE
	.align		8
        /*0068*/ 	.dword	_ZN40_INTERNAL_6d5e0d3b_4_k_cu_90c6aa82_278884cute1_E
	.align		8
        /*0070*/ 	.dword	$str$25
	.align		8
        /*0078*/ 	.dword	$str$26
	.align		8
        /*0080*/ 	.dword	$str$27
	.align		8
        /*0088*/ 	.dword	$str$28


//--------------------- .text._ZN7cutlass13device_kernelINS_4gemm6kernel13GemmUniversalIN4cute5tupleIJiiiiEEENS1_10collective13CollectiveMmaINS1_35MainloopSm100TmaUmmaWarpSpecializedILi13ELi2ELi4ENS5_IJNS4_1CILi4EEESB_NSA_ILi1EEEEEEEENS5_IJNSA_ILi64EEESF_SF_EEENS_10bfloat16_tENS5_IJlSC_lEEESH_SI_NS4_8TiledMMAINS4_8MMA_AtomIJNS4_20SM100_MMA_F16BF16_SSISH_SH_fLi64ELi64ELNS4_4UMMA5MajorE0ELSN_0ELNSM_7ScaleInE0ELSO_0EEEEEENS4_6LayoutINS5_IJSC_SC_SC_EEENS5_IJNSA_ILi0EEEST_ST_EEEEENS5_IJNS4_10UnderscoreESW_SW_EEEEENS4_23SM90_TMA_LOAD_MULTICASTENS4_14ComposedLayoutINS4_7SwizzleILi3ELi4ELi3EEENS4_18smem_ptr_flag_bitsILi16EEENSR_INS5_IJNSA_ILi8EEESF_EEENS5_IJSF_SC_EEEEEEEvNS4_8identityESZ_S19_vS1A_EENS_8epilogue10collective18CollectiveEpilogueINS1C_23Sm100TmaWarpSpecializedILi3ELi2ELi16ELb1ELb0EEEJSG_NS5_IJNSR_ISF_SC_EENSR_INSA_ILi32EEESC_EEEEESH_SI_SH_SI_NS1C_6fusion15FusionCallbacksIS1G_NS1L_17LinearCombinationISH_fSH_fLNS_15FloatRoundStyleE2EEESG_S1K_JEEENS4_5SM1004TMEM4LOAD26SM100_TMEM_LOAD_16dp256b4xENS4_13SM90_TMA_LOADENS10_INS11_ILi2ELi4ELi3EEES14_NSR_INS5_IJS15_S1I_EEENS5_IJS1I_SC_EEEEEEENS4_17SM75_U32x4_LDSM_NENS4_14SM90_TMA_STOREES20_NS4_17SM90_U32x4_STSM_NENS4_39AutoVectorizingCopyWithAssumedAlignmentILi128EEEEEEvvEEEEvNT_6ParamsE --------------------------
	.section	.text._ZN7cutlass13device_kernelINS_4gemm6kernel13GemmUniversalIN4cute5tupleIJiiiiEEENS1_10collective13CollectiveMmaINS1_35MainloopSm100TmaUmmaWarpSpecializedILi13ELi2ELi4ENS5_IJNS4_1CILi4EEESB_NSA_ILi1EEEEEEEENS5_IJNSA_ILi64EEESF_SF_EEENS_10bfloat16_tENS5_IJlSC_lEEESH_SI_NS4_8TiledMMAINS4_8MMA_AtomIJNS4_20SM100_MMA_F16BF16_SSISH_SH_fLi64ELi64ELNS4_4UMMA5MajorE0ELSN_0ELNSM_7ScaleInE0ELSO_0EEEEEENS4_6LayoutINS5_IJSC_SC_SC_EEENS5_IJNSA_ILi0EEEST_ST_EEEEENS5_IJNS4_10UnderscoreESW_SW_EEEEENS4_23SM90_TMA_LOAD_MULTICASTENS4_14ComposedLayoutINS4_7SwizzleILi3ELi4ELi3EEENS4_18smem_ptr_flag_bitsILi16EEENSR_INS5_IJNSA_ILi8EEESF_EEENS5_IJSF_SC_EEEEEEEvNS4_8identityESZ_S19_vS1A_EENS_8epilogue10collective18CollectiveEpilogueINS1C_23Sm100TmaWarpSpecializedILi3ELi2ELi16ELb1ELb0EEEJSG_NS5_IJNSR_ISF_SC_EENSR_INSA_ILi32EEESC_EEEEESH_SI_SH_SI_NS1C_6fusion15FusionCallbacksIS1G_NS1L_17LinearCombinationISH_fSH_fLNS_15FloatRoundStyleE2EEESG_S1K_JEEENS4_5SM1004TMEM4LOAD26SM100_TMEM_LOAD_16dp256b4xENS4_13SM90_TMA_LOADENS10_INS11_ILi2ELi4ELi3EEES14_NSR_INS5_IJS15_S1I_EEENS5_IJS1I_SC_EEEEEEENS4_17SM75_U32x4_LDSM_NENS4_14SM90_TMA_STOREES20_NS4_17SM90_U32x4_STSM_NENS4_39AutoVectorizingCopyWithAssumedAlignmentILi128EEEEEEvvEEEEvNT_6ParamsE,"ax",@progbits
	.align	128
.text._ZN7cutlass13device_kernelINS_4gemm6kernel13GemmUniversalIN4cute5tupleIJiiiiEEENS1_10collective13CollectiveMmaINS1_35MainloopSm100TmaUmmaWarpSpecializedILi13ELi2ELi4ENS5_IJNS4_1CILi4EEESB_NSA_ILi1EEEEEEEENS5_IJNSA_ILi64EEESF_SF_EEENS_10bfloat16_tENS5_IJlSC_lEEESH_SI_NS4_8TiledMMAINS4_8MMA_AtomIJNS4_20SM100_MMA_F16BF16_SSISH_SH_fLi64ELi64ELNS4_4UMMA5MajorE0ELSN_0ELNSM_7ScaleInE0ELSO_0EEEEEENS4_6LayoutINS5_IJSC_SC_SC_EEENS5_IJNSA_ILi0EEEST_ST_EEEEENS5_IJNS4_10UnderscoreESW_SW_EEEEENS4_23SM90_TMA_LOAD_MULTICASTENS4_14ComposedLayoutINS4_7SwizzleILi3ELi4ELi3EEENS4_18smem_ptr_flag_bitsILi16EEENSR_INS5_IJNSA_ILi8EEESF_EEENS5_IJSF_SC_EEEEEEEvNS4_8identityESZ_S19_vS1A_EENS_8epilogue10collective18CollectiveEpilogueINS1C_23Sm100TmaWarpSpecializedILi3ELi2ELi16ELb1ELb0EEEJSG_NS5_IJNSR_ISF_SC_EENSR_INSA_ILi32EEESC_EEEEESH_SI_SH_SI_NS1C_6fusion15FusionCallbacksIS1G_NS1L_17LinearCombinationISH_fSH_fLNS_15FloatRoundStyleE2EEESG_S1K_JEEENS4_5SM1004TMEM4LOAD26SM100_TMEM_LOAD_16dp256b4xENS4_13SM90_TMA_LOADENS10_INS11_ILi2ELi4ELi3EEES14_NSR_INS5_IJS15_S1I_EEENS5_IJS1I_SC_EEEEEEENS4_17SM75_U32x4_LDSM_NENS4_14SM90_TMA_STOREES20_NS4_17SM90_U32x4_STSM_NENS4_39AutoVectorizingCopyWithAssumedAlignmentILi128EEEEEEvvEEEEvNT_6ParamsE:
        .type           _ZN7cutlass13device_kernelINS_4gemm6kernel13GemmUniversalIN4cute5tupleIJiiiiEEENS1_10collective13CollectiveMmaINS1_35MainloopSm100TmaUmmaWarpSpecializedILi13ELi2ELi4ENS5_IJNS4_1CILi4EEESB_NSA_ILi1EEEEEEEENS5_IJNSA_ILi64EEESF_SF_EEENS_10bfloat16_tENS5_IJlSC_lEEESH_SI_NS4_8TiledMMAINS4_8MMA_AtomIJNS4_20SM100_MMA_F16BF16_SSISH_SH_fLi64ELi64ELNS4_4UMMA5MajorE0ELSN_0ELNSM_7ScaleInE0ELSO_0EEEEEENS4_6LayoutINS5_IJSC_SC_SC_EEENS5_IJNSA_ILi0EEEST_ST_EEEEENS5_IJNS4_10UnderscoreESW_SW_EEEEENS4_23SM90_TMA_LOAD_MULTICASTENS4_14ComposedLayoutINS4_7SwizzleILi3ELi4ELi3EEENS4_18smem_ptr_flag_bitsILi16EEENSR_INS5_IJNSA_ILi8EEESF_EEENS5_IJSF_SC_EEEEEEEvNS4_8identityESZ_S19_vS1A_EENS_8epilogue10collective18CollectiveEpilogueINS1C_23Sm100TmaWarpSpecializedILi3ELi2ELi16ELb1ELb0EEEJSG_NS5_IJNSR_ISF_SC_EENSR_INSA_ILi32EEESC_EEEEESH_SI_SH_SI_NS1C_6fusion15FusionCallbacksIS1G_NS1L_17LinearCombinationISH_fSH_fLNS_15FloatRoundStyleE2EEESG_S1K_JEEENS4_5SM1004TMEM4LOAD26SM100_TMEM_LOAD_16dp256b4xENS4_13SM90_TMA_LOADENS10_INS11_ILi2ELi4ELi3EEES14_NSR_INS5_IJS15_S1I_EEENS5_IJS1I_SC_EEEEEEENS4_17SM75_U32x4_LDSM_NENS4_14SM90_TMA_STOREES20_NS4_17SM90_U32x4_STSM_NENS4_39AutoVectorizingCopyWithAssumedAlignmentILi128EEEEEEvvEEEEvNT_6ParamsE,@function
        .size           _ZN7cutlass13device_kernelINS_4gemm6kernel13GemmUniversalIN4cute5tupleIJiiiiEEENS1_10collective13CollectiveMmaINS1_35MainloopSm100TmaUmmaWarpSpecializedILi13ELi2ELi4ENS5_IJNS4_1CILi4EEESB_NSA_ILi1EEEEEEEENS5_IJNSA_ILi64EEESF_SF_EEENS_10bfloat16_tENS5_IJlSC_lEEESH_SI_NS4_8TiledMMAINS4_8MMA_AtomIJNS4_20SM100_MMA_F16BF16_SSISH_SH_fLi64ELi64ELNS4_4UMMA5MajorE0ELSN_0ELNSM_7ScaleInE0ELSO_0EEEEEENS4_6LayoutINS5_IJSC_SC_SC_EEENS5_IJNSA_ILi0EEEST_ST_EEEEENS5_IJNS4_10UnderscoreESW_SW_EEEEENS4_23SM90_TMA_LOAD_MULTICASTENS4_14ComposedLayoutINS4_7SwizzleILi3ELi4ELi3EEENS4_18smem_ptr_flag_bitsILi16EEENSR_INS5_IJNSA_ILi8EEESF_EEENS5_IJSF_SC_EEEEEEEvNS4_8identityESZ_S19_vS1A_EENS_8epilogue10collective18CollectiveEpilogueINS1C_23Sm100TmaWarpSpecializedILi3ELi2ELi16ELb1ELb0EEEJSG_NS5_IJNSR_ISF_SC_EENSR_INSA_ILi32EEESC_EEEEESH_SI_SH_SI_NS1C_6fusion15FusionCallbacksIS1G_NS1L_17LinearCombinationISH_fSH_fLNS_15FloatRoundStyleE2EEESG_S1K_JEEENS4_5SM1004TMEM4LOAD26SM100_TMEM_LOAD_16dp256b4xENS4_13SM90_TMA_LOADENS10_INS11_ILi2ELi4ELi3EEES14_NSR_INS5_IJS15_S1I_EEENS5_IJS1I_SC_EEEEEEENS4_17SM75_U32x4_LDSM_NENS4_14SM90_TMA_STOREES20_NS4_17SM90_U32x4_STSM_NENS4_39AutoVectorizingCopyWithAssumedAlignmentILi128EEEEEEvvEEEEvNT_6ParamsE,(.L_x_189 - _ZN7cutlass13device_kernelINS_4gemm6kernel13GemmUniversalIN4cute5tupleIJiiiiEEENS1_10collective13CollectiveMmaINS1_35MainloopSm100TmaUmmaWarpSpecializedILi13ELi2ELi4ENS5_IJNS4_1CILi4EEESB_NSA_ILi1EEEEEEEENS5_IJNSA_ILi64EEESF_SF_EEENS_10bfloat16_tENS5_IJlSC_lEEESH_SI_NS4_8TiledMMAINS4_8MMA_AtomIJNS4_20SM100_MMA_F16BF16_SSISH_SH_fLi64ELi64ELNS4_4UMMA5MajorE0ELSN_0ELNSM_7ScaleInE0ELSO_0EEEEEENS4_6LayoutINS5_IJSC_SC_SC_EEENS5_IJNSA_ILi0EEEST_ST_EEEEENS5_IJNS4_10UnderscoreESW_SW_EEEEENS4_23SM90_TMA_LOAD_MULTICASTENS4_14ComposedLayoutINS4_7SwizzleILi3ELi4ELi3EEENS4_18smem_ptr_flag_bitsILi16EEENSR_INS5_IJNSA_ILi8EEESF_EEENS5_IJSF_SC_EEEEEEEvNS4_8identityESZ_S19_vS1A_EENS_8epilogue10collective18CollectiveEpilogueINS1C_23Sm100TmaWarpSpecializedILi3ELi2ELi16ELb1ELb0EEEJSG_NS5_IJNSR_ISF_SC_EENSR_INSA_ILi32EEESC_EEEEESH_SI_SH_SI_NS1C_6fusion15FusionCallbacksIS1G_NS1L_17LinearCombinationISH_fSH_fLNS_15FloatRoundStyleE2EEESG_S1K_JEEENS4_5SM1004TMEM4LOAD26SM100_TMEM_LOAD_16dp256b4xENS4_13SM90_TMA_LOADENS10_INS11_ILi2ELi4ELi3EEES14_NSR_INS5_IJS15_S1I_EEENS5_IJS1I_SC_EEEEEEENS4_17SM75_U32x4_LDSM_NENS4_14SM90_TMA_STOREES20_NS4_17SM90_U32x4_STSM_NENS4_39AutoVectorizingCopyWithAssumedAlignmentILi128EEEEEEvvEEEEvNT_6ParamsE)
        .other          _ZN7cutlass13device_kernelINS_4gemm6kernel13GemmUniversalIN4cute5tupleIJiiiiEEENS1_10collective13CollectiveMmaINS1_35MainloopSm100TmaUmmaWarpSpecializedILi13ELi2ELi4ENS5_IJNS4_1CILi4EEESB_NSA_ILi1EEEEEEEENS5_IJNSA_ILi64EEESF_SF_EEENS_10bfloat16_tENS5_IJlSC_lEEESH_SI_NS4_8TiledMMAINS4_8MMA_AtomIJNS4_20SM100_MMA_F16BF16_SSISH_SH_fLi64ELi64ELNS4_4UMMA5MajorE0ELSN_0ELNSM_7ScaleInE0ELSO_0EEEEEENS4_6LayoutINS5_IJSC_SC_SC_EEENS5_IJNSA_ILi0EEEST_ST_EEEEENS5_IJNS4_10UnderscoreESW_SW_EEEEENS4_23SM90_TMA_LOAD_MULTICASTENS4_14ComposedLayoutINS4_7SwizzleILi3ELi4ELi3EEENS4_18smem_ptr_flag_bitsILi16EEENSR_INS5_IJNSA_ILi8EEESF_EEENS5_IJSF_SC_EEEEEEEvNS4_8identityESZ_S19_vS1A_EENS_8epilogue10collective18CollectiveEpilogueINS1C_23Sm100TmaWarpSpecializedILi3ELi2ELi16ELb1ELb0EEEJSG_NS5_IJNSR_ISF_SC_EENSR_INSA_ILi32EEESC_EEEEESH_SI_SH_SI_NS1C_6fusion15FusionCallbacksIS1G_NS1L_17LinearCombinationISH_fSH_fLNS_15FloatRoundStyleE2EEESG_S1K_JEEENS4_5SM1004TMEM4LOAD26SM100_TMEM_LOAD_16dp256b4xENS4_13SM90_TMA_LOADENS10_INS11_ILi2ELi4ELi3EEES14_NSR_INS5_IJS15_S1I_EEENS5_IJS1I_SC_EEEEEEENS4_17SM75_U32x4_LDSM_NENS4_14SM90_TMA_STOREES20_NS4_17SM90_U32x4_STSM_NENS4_39AutoVectorizingCopyWithAssumedAlignmentILi128EEEEEEvvEEEEvNT_6ParamsE,@"STO_CUDA_ENTRY STV_DEFAULT"
_ZN7cutlass13device_kernelINS_4gemm6kernel13GemmUniversalIN4cute5tupleIJiiiiEEENS1_10collective13CollectiveMmaINS1_35MainloopSm100TmaUmmaWarpSpecializedILi13ELi2ELi4ENS5_IJNS4_1CILi4EEESB_NSA_ILi1EEEEEEEENS5_IJNSA_ILi64EEESF_SF_EEENS_10bfloat16_tENS5_IJlSC_lEEESH_SI_NS4_8TiledMMAINS4_8MMA_AtomIJNS4_20SM100_MMA_F16BF16_SSISH_SH_fLi64ELi64ELNS4_4UMMA5MajorE0ELSN_0ELNSM_7ScaleInE0ELSO_0EEEEEENS4_6LayoutINS5_IJSC_SC_SC_EEENS5_IJNSA_ILi0EEEST_ST_EEEEENS5_IJNS4_10UnderscoreESW_SW_EEEEENS4_23SM90_TMA_LOAD_MULTICASTENS4_14ComposedLayoutINS4_7SwizzleILi3ELi4ELi3EEENS4_18smem_ptr_flag_bitsILi16EEENSR_INS5_IJNSA_ILi8EEESF_EEENS5_IJSF_SC_EEEEEEEvNS4_8identityESZ_S19_vS1A_EENS_8epilogue10collective18CollectiveEpilogueINS1C_23Sm100TmaWarpSpecializedILi3ELi2ELi16ELb1ELb0EEEJSG_NS5_IJNSR_ISF_SC_EENSR_INSA_ILi32EEESC_EEEEESH_SI_SH_SI_NS1C_6fusion15FusionCallbacksIS1G_NS1L_17LinearCombinationISH_fSH_fLNS_15FloatRoundStyleE2EEESG_S1K_JEEENS4_5SM1004TMEM4LOAD26SM100_TMEM_LOAD_16dp256b4xENS4_13SM90_TMA_LOADENS10_INS11_ILi2ELi4ELi3EEES14_NSR_INS5_IJS15_S1I_EEENS5_IJS1I_SC_EEEEEEENS4_17SM75_U32x4_LDSM_NENS4_14SM90_TMA_STOREES20_NS4_17SM90_U32x4_STSM_NENS4_39AutoVectorizingCopyWithAssumedAlignmentILi128EEEEEEvvEEEEvNT_6ParamsE:
[----:B------:R-:W1:Y:S01]  /*0000*/  LDC R1, c[0x0][0x37c] ;  /* 0x0000df00ff017b82 */ /* 0x000e620000000800 */
[----:B------:R-:W2:Y:S01]  /*0010*/  S2R R58, SR_TID.X ;  /* 0x00000000003a7919 */ /* 0x000ea20000002100 */
[----:B------:R-:W3:Y:S01]  /*0020*/  LDCU.64 UR8, c[0x0][0x890] ;  /* 0x00011200ff0877ac */ /* 0x000ee20008000a00 */
[----:B------:R-:W-:Y:S02]  /*0030*/  PRMT R49, RZ, 0x7610, R49 ;  /* 0x00007610ff317816 */ /* 0x000fe40000000031 */
[----:B------:R-:W-:Y:S02]  /*0040*/  ELECT P3, URZ, PT ;  /* 0x0000000000ff782f */ /* 0x000fe40003860000 */
[----:B---3--:R-:W-:-:S04]  /*0050*/  ISETP.NE.U32.AND P0, PT, RZ, UR8, PT ;  /* 0x00000008ff007c0c */ /* 0x008fc8000bf05070 */
[----:B------:R-:W-:Y:S02]  /*0060*/  ISETP.NE.AND.EX P1, PT, RZ, UR9, PT, P0 ;  /* 0x00000009ff007c0c */ /* 0x000fe4000bf25300 */
[----:B--2---:R-:W-:-:S05]  /*0070*/  SHF.R.U32.HI R50, RZ, 0x5, R58 ;  /* 0x00000005ff327819 */ /* 0x004fca000001163a */
[----:B------:R-:W2:Y:S02]  /*0080*/  SHFL.IDX PT, R0, R50, RZ, 0x1f ;  /* 0x00001fff32007589 */ /* 0x000ea400000e0000 */
[----:B--2---:R-:W-:-:S04]  /*0090*/  R2UR UR20, R0 ;  /* 0x00000000001472ca */ /* 0x004fc800000e0000 */
[----:B-1----:R-:W-:Y:S05]  /*00a0*/  @P1 BRA `(.L_x_0) ;  /* 0x0000000000301947 */ /* 0x002fea0003800000 */
[----:B------:R-:W1:Y:S02]  /*00b0*/  LDCU.64 UR4, c[0x0][0x888] ;  /* 0x00011100ff0477ac */ /* 0x000e640008000a00 */
[----:B-1----:R-:W-:-:S04]  /*00c0*/  UISETP.NE.U32.AND UP0, UPT, UR4, URZ, UPT ;  /* 0x000000ff0400728c */ /* 0x002fc8000bf05070 */
[----:B------:R-:W-:-:S09]  /*00d0*/  UISETP.NE.AND.EX UP0, UPT, UR5, URZ, UPT, UP0 ;  /* 0x000000ff0500728c */ /* 0x000fd2000bf05300 */
[----:B------:R-:W-:Y:S05]  /*00e0*/  BRA.U !UP0, `(.L_x_1) ;  /* 0x0000000108147547 */ /* 0x000fea000b800000 */
[----:B------:R-:W1:Y:S01]  /*00f0*/  LDC.64 R26, c[0x0][0x888] ;  /* 0x00022200ff1a7b82 */ /* 0x000e620000000a00 */
[----:B------:R-:W1:Y:S02]  /*0100*/  LDCU.64 UR4, c[0x0][0x358] ;  /* 0x00006b00ff0477ac */ /* 0x000e640008000a00 */
[----:B-1----:R1:W5:Y:S01]  /*0110*/  LDG.E R26, desc[UR4][R26.64] ;  /* 0x000000041a1a7981 */ /* 0x002362000c1e1900 */
[----:B------:R-:W-:Y:S01]  /*0120*/  HFMA2 R49, -RZ, RZ, 0, 5.9604644775390625e-08 ;  /* 0x00000001ff317431 */ /* 0x000fe200000001ff */
[----:B------:R-:W-:Y:S05]  /*0130*/  BRA `(.L_x_0) ;  /* 0x00000000000c7947 */ /* 0x000fea0003800000 */
.L_x_1:
[----:B------:R-:W1:Y:S01]  /*0140*/  LDCU UR4, c[0x0][0x880] ;  /* 0x00011000ff0477ac */ /* 0x000e620008000800 */
[----:B------:R-:W-:Y:S01]  /*0150*/  HFMA2 R49, -RZ, RZ, 0, 5.9604644775390625e-08 ;  /* 0x00000001ff317431 */ /* 0x000fe200000001ff */
[----:B-1----:R-:W-:-:S07]  /*0160*/  MOV R26, UR4 ;  /* 0x00000004001a7c02 */ /* 0x002fce0008000f00 */
.L_x_0:
[----:B------:R-:W2:Y:S02]  /*0170*/  LDCU.64 UR4, c[0x0][0x8b0] ;  /* 0x00011600ff0477ac */ /* 0x000ea40008000a00 */
[----:B--2---:R-:W-:-:S04]  /*0180*/  UISETP.NE.U32.AND UP0, UPT, UR4, URZ, UPT ;  /* 0x000000ff0400728c */ /* 0x004fc8000bf05070 */
[----:B------:R-:W-:-:S09]  /*0190*/  UISETP.NE.AND.EX UP0, UPT, UR5, URZ, UPT, UP0 ;  /* 0x000000ff0500728c */ /* 0x000fd2000bf05300 */
[----:B------:R-:W-:Y:S05]  /*01a0*/  BRA.U UP0, `(.L_x_2) ;  /* 0x0000000100287547 */ /* 0x000fea000b800000 */
[----:B------:R-:W2:Y:S02]  /*01b0*/  LDCU.64 UR4, c[0x0][0x8a8] ;  /* 0x00011500ff0477ac */ /* 0x000ea40008000a00 */
[----:B--2---:R-:W-:-:S04]  /*01c0*/  UISETP.NE.U32.AND UP0, UPT, UR4, URZ, UPT ;  /* 0x000000ff0400728c */ /* 0x004fc8000bf05070 */
[----:B------:R-:W-:-:S09]  /*01d0*/  UISETP.NE.AND.EX UP0, UPT, UR5, URZ, UPT, UP0 ;  /* 0x000000ff0500728c */ /* 0x000fd2000bf05300 */
[----:B------:R-:W-:Y:S05]  /*01e0*/  BRA.U !UP0, `(.L_x_3) ;  /* 0x0000000108107547 */ /* 0x000fea000b800000 */
[----:B------:R-:W2:Y:S01]  /*01f0*/  LDC.64 R24, c[0x0][0x8a8] ;  /* 0x00022a00ff187b82 */ /* 0x000ea20000000a00 */
[----:B------:R-:W2:Y:S02]  /*0200*/  LDCU.64 UR4, c[0x0][0x358] ;  /* 0x00006b00ff0477ac */ /* 0x000ea40008000a00 */
[----:B--2---:R2:W5:Y:S01]  /*0210*/  LDG.E R24, desc[UR4][R24.64] ;  /* 0x0000000418187981 */ /* 0x004562000c1e1900 */
[----:B------:R-:W-:Y:S05]  /*0220*/  BRA `(.L_x_2) ;  /* 0x0000000000087947 */ /* 0x000fea0003800000 */
.L_x_3:
[----:B------:R-:W2:Y:S02]  /*0230*/  LDCU UR4, c[0x0][0x8a0] ;  /* 0x00011400ff0477ac */ /* 0x000ea40008000800 */
[----:B--2---:R-:W-:Y:S02]  /*0240*/  MOV R24, UR4 ;  /* 0x0000000400187c02 */ /* 0x004fe40008000f00 */
.L_x_2:
[----:B------:R-:W-:Y:S01]  /*0250*/  IMAD.U32 R0, RZ, RZ, UR20 ;  /* 0x00000014ff007e24 */ /* 0x000fe2000f8e00ff */
[----:B------:R-:W-:Y:S04]  /*0260*/  BSSY.RECONVERGENT B0, `(.L_x_4) ;  /* 0x000000c000007945 */ /* 0x000fe80003800200 */
[C---:B------:R-:W-:Y:S02]  /*0270*/  ISETP.NE.OR P2, PT, R0.reuse, 0x1, !P3 ;  /* 0x000000010000780c */ /* 0x040fe40005f45670 */
[----:B------:R-:W-:-:S11]  /*0280*/  ISETP.NE.OR P1, PT, R0, 0x3, !P3 ;  /* 0x000000030000780c */ /* 0x000fd60005f25670 */
[----:B------:R-:W-:Y:S05]  /*0290*/  @P2 BRA `(.L_x_5) ;  /* 0x0000000000202947 */ /* 0x000fea0003800000 */
[----:B------:R-:W3:Y:S02]  /*02a0*/  LDCU.64 UR4, c[0x0][0x348] ;  /* 0x00006900ff0477ac */ /* 0x000ee40008000a00 */
[----:B---3--:R-:W-:Y:S02]  /*02b0*/  UIADD3 UR6, UP1, UPT, UR4, 0x80, URZ ;  /* 0x0000008004067890 */ /* 0x008fe4000ff3e0ff */
[----:B------:R-:W-:Y:S02]  /*02c0*/  UIADD3 UR4, UP0, UPT, UR4, 0x180, URZ ;  /* 0x0000018004047890 */ /* 0x000fe4000ff1e0ff */
[----:B------:R-:W-:Y:S02]  /*02d0*/  UIADD3.X UR7, UPT, UPT, URZ, UR5, URZ, UP1, !UPT ;  /* 0x00000005ff077290 */ /* 0x000fe40008ffe4ff */
[----:B------:R-:W-:-:S07]  /*02e0*/  UIADD3.X UR5, UPT, UPT, URZ, UR5, URZ, UP0, !UPT ;  /* 0x00000005ff057290 */ /* 0x000fce00087fe4ff */
[----:B------:R3:W-:Y:S02]  /*02f0*/  UTMACCTL.PF [UR6] ;  /* 0x00000000060079b9 */ /* 0x0007e40008040000 */
[----:B------:R3:W-:Y:S02]  /*0300*/  UTMACCTL.PF [UR4] ;  /* 0x00000000040079b9 */ /* 0x0007e40008040000 */
[----:B---3--:R-:W-:Y:S01]  /*0310*/  NOP ;  /* 0x0000000000007918 */ /* 0x008fe20000000000 */
.L_x_5:
[----:B------:R-:W-:Y:S05]  /*0320*/  BSYNC.RECONVERGENT B0 ;  /* 0x0000000000007941 */ /* 0x000fea0003800200 */
.L_x_4:
[----:B------:R-:W-:Y:S04]  /*0330*/  BSSY.RECONVERGENT B0, `(.L_x_6) ;  /* 0x000000a000007945 */ /* 0x000fe80003800200 */
        /* <DEDUP_REMOVED lines=9> */
.L_x_7:
[----:B------:R-:W-:Y:S05]  /*03d0*/  BSYNC.RECONVERGENT B0 ;  /* 0x0000000000007941 */ /* 0x000fea0003800200 */
.L_x_6:
[----:B------:R-:W3:Y:S01]  /*03e0*/  LDCU.64 UR4, c[0x0][0x888] ;  /* 0x00011100ff0477ac */ /* 0x000ee20008000a00 */
[----:B------:R-:W-:Y:S01]  /*03f0*/  ISETP.NE.AND.EX P0, PT, RZ, UR9, PT, P0 ;  /* 0x00000009ff007c0c */ /* 0x000fe2000bf05300 */
[----:B------:R-:W-:Y:S01]  /*0400*/  UPLOP3.LUT UP3, UPT, UPT, UPT, UPT, 0x80, 0x8 ;  /* 0x000000000008789c */ /* 0x000fe20003f6f070 */
[----:B---3--:R-:W-:-:S04]  /*0410*/  ISETP.NE.U32.AND P1, PT, RZ, UR4, PT ;  /* 0x00000004ff007c0c */ /* 0x008fc8000bf25070 */
[----:B------:R-:W-:-:S13]  /*0420*/  ISETP.NE.AND.EX P1, PT, RZ, UR5, PT, P1 ;  /* 0x00000005ff007c0c */ /* 0x000fda000bf25310 */
[----:B------:R-:W-:Y:S05]  /*0430*/  @P1 BRA P0, `(.L_x_8) ;  /* 0x0000000000281947 */ /* 0x000fea0000000000 */
[----:B------:R-:W-:Y:S01]  /*0440*/  UISETP.NE.U32.AND UP0, UPT, UR8, URZ, UPT ;  /* 0x000000ff0800728c */ /* 0x000fe2000bf05070 */
[----:B-----5:R-:W-:Y:S01]  /*0450*/  FSETP.NEU.AND P0, PT, R26, RZ, PT ;  /* 0x000000ff1a00720b */ /* 0x020fe20003f0d000 */
[----:B------:R-:W-:Y:S02]  /*0460*/  UISETP.NE.U32.AND UP2, UPT, UR4, URZ, UPT ;  /* 0x000000ff0400728c */ /* 0x000fe4000bf45070 */
[----:B------:R-:W-:Y:S02]  /*0470*/  UISETP.NE.AND.EX UP1, UPT, UR9, URZ, UPT, UP0 ;  /* 0x000000ff0900728c */ /* 0x000fe4000bf25300 */
[----:B------:R-:W-:-:S04]  /*0480*/  UISETP.NE.AND.EX UP0, UPT, UR5, URZ, UPT, UP2 ;  /* 0x000000ff0500728c */ /* 0x000fc8000bf05320 */
[----:B------:R-:W-:-:S04]  /*0490*/  USEL UR4, URZ, 0xffffffff, UP0 ;  /* 0xffffffffff047887 */ /* 0x000fc80008000000 */
[----:B------:R-:W-:Y:S01]  /*04a0*/  VOTEU.ANY UP0, P0 ;  /* 0x0000000000ff7886 */ /* 0x000fe20000000100 */
[----:B------:R-:W-:-:S04]  /*04b0*/  @!UP1 USEL UR4, URZ, 0xffffffff, UP0 ;  /* 0xffffffffff049887 */ /* 0x000fc80008000000 */
[----:B------:R-:W-:-:S04]  /*04c0*/  ULOP3.LUT UR4, UR4, 0x1, URZ, 0xc0, !UPT ;  /* 0x0000000104047892 */ /* 0x000fc8000f8ec0ff */
[----:B------:R-:W-:-:S11]  /*04d0*/  UISETP.NE.U32.AND UP3, UPT, UR4, 0x1, UPT ;  /* 0x000000010400788c */ /* 0x000fd6000bf65070 */
.L_x_8:
[----:B------:R-:W3:Y:S01]  /*04e0*/  SHFL.IDX PT, R2, R50, RZ, 0x1f ;  /* 0x00001fff32027589 */ /* 0x000ee200000e0000 */
[----:B------:R-:W-:-:S04]  /*04f0*/  UISETP.NE.AND UP0, UPT, UR20, 0x2, UPT ;  /* 0x000000021400788c */ /* 0x000fc8000bf05270 */
[----:B------:R-:W-:Y:S01]  /*0500*/  USEL UR33, URZ, 0x1, UP0 ;  /* 0x00000001ff217887 */ /* 0x000fe20008000000 */
[----:B---3--:R-:W-:-:S13]  /*0510*/  ISETP.NE.AND P0, PT, R2, RZ, PT ;  /* 0x000000ff0200720c */ /* 0x008fda0003f05270 */
[----:B------:R-:W-:Y:S05]  /*0520*/  @P0 BRA `(.L_x_9) ;  /* 0x0000000000ac0947 */ /* 0x000fea0003800000 */
[----:B------:R-:W-:Y:S01]  /*0530*/  ELECT P0, URZ, PT ;  /* 0x0000000000ff782f */ /* 0x000fe20003800000 */
[----:B------:R-:W-:-:S12]  /*0540*/  BSSY.RECONVERGENT B0, `(.L_x_9) ;  /* 0x0000029000007945 */ /* 0x000fd80003800200 */
[----:B------:R-:W-:Y:S05]  /*0550*/  @!P0 BRA `(.L_x_10) ;  /* 0x00000000009c8947 */ /* 0x000fea0003800000 */
[----:B------:R-:W3:Y:S01]  /*0560*/  S2UR UR4, SR_CgaCtaId ;  /* 0x00000000000479c3 */ /* 0x000ee20000008800 */
[----:B------:R-:W-:Y:S01]  /*0570*/  UMOV UR5, 0x400 ;  /* 0x0000040000057882 */ /* 0x000fe20000000000 */
[----:B------:R-:W-:Y:S01]  /*0580*/  UMOV UR8, 0x1 ;  /* 0x0000000100087882 */ /* 0x000fe20000000000 */
[----:B------:R-:W-:Y:S01]  /*0590*/  UMOV UR6, 0x7 ;  /* 0x0000000700067882 */ /* 0x000fe20000000000 */
[----:B------:R-:W-:-:S04]  /*05a0*/  UIADD3 UR8, UPT, UPT, -UR8, 0x100000, URZ ;  /* 0x0010000008087890 */ /* 0x000fc8000fffe1ff */
[----:B------:R-:W-:Y:S02]  /*05b0*/  USHF.L.U32 UR9, UR8, 0xb, URZ ;  /* 0x0000000b08097899 */ /* 0x000fe400080006ff */
[----:B------:R-:W-:Y:S02]  /*05c0*/  USHF.L.U32 UR8, UR8, 0x1, URZ ;  /* 0x0000000108087899 */ /* 0x000fe400080006ff */
[----:B------:R-:W-:-:S04]  /*05d0*/  UIADD3 UR6, UPT, UPT, -UR6, 0x100000, URZ ;  /* 0x0010000006067890 */ /* 0x000fc8000fffe1ff */
[----:B------:R-:W-:Y:S02]  /*05e0*/  USHF.L.U32 UR7, UR6, 0xb, URZ ;  /* 0x0000000b06077899 */ /* 0x000fe400080006ff */
[----:B------:R-:W-:Y:S02]  /*05f0*/  USHF.L.U32 UR6, UR6, 0x1, URZ ;  /* 0x0000000106067899 */ /* 0x000fe400080006ff */
[----:B---3--:R-:W-:Y:S01]  /*0600*/  ULEA UR4, UR4, UR5, 0x18 ;  /* 0x0000000504047291 */ /* 0x008fe2000f8ec0ff */
[----:B------:R-:W3:Y:S11]  /*0610*/  FENCE.VIEW.ASYNC.S ;  /* 0x00000000000073c6 */ /* 0x000ef60000000000 */
[----:B---3--:R3:W4:Y:S01]  /*0620*/  SYNCS.EXCH.64 URZ, [UR4], UR8 ;  /* 0x0000000804ff75b2 */ /* 0x0087220008000100 */
[----:B------:R3:W1:Y:S01]  /*0630*/  SYNCS.EXCH.64 URZ, [UR4+0x68], UR6 ;  /* 0x0000680604ff75b2 */ /* 0x0006620008000100 */
        /* <DEDUP_REMOVED lines=23> */
[----:B------:R3:W1:Y:S02]  /*07b0*/  SYNCS.EXCH.64 URZ, [UR4+0xc8], UR6 ;  /* 0x0000c80604ff75b2 */ /* 0x0006640008000100 */
[----:B---34-:R-:W-:Y:S01]  /*07c0*/  NOP ;  /* 0x0000000000007918 */ /* 0x018fe20000000000 */
.L_x_10:
[----:B------:R-:W-:Y:S05]  /*07d0*/  BSYNC.RECONVERGENT B0 ;  /* 0x0000000000007941 */ /* 0x000fea0003800200 */
.L_x_9:
[----:B------:R-:W3:Y:S01]  /*07e0*/  SHFL.IDX PT, R2, R50, RZ, 0x1f ;  /* 0x00001fff32027589 */ /* 0x000ee200000e0000 */
[----:B------:R-:W-:Y:S01]  /*07f0*/  NOP ;  /* 0x0000000000007918 */ /* 0x000fe20000000000 */
[----:B---3--:R-:W-:-:S13]  /*0800*/  ISETP.NE.AND P0, PT, R2, 0x1, PT ;  /* 0x000000010200780c */ /* 0x008fda0003f05270 */
[----:B------:R-:W-:Y:S05]  /*0810*/  @P0 BRA `(.L_x_11) ;  /* 0x0000000000500947 */ /* 0x000fea0003800000 */
        /* <DEDUP_REMOVED lines=9> */
[----:B------:R-:W-:Y:S01]  /*08b0*/  USHF.L.U32 UR6, UR6, 0x1, URZ ;  /* 0x0000000106067899 */ /* 0x000fe200080006ff */
[----:B------:R-:W-:Y:S01]  /*08c0*/  ELECT P0, URZ, PT ;  /* 0x0000000000ff782f */ /* 0x000fe20003800000 */
[----:B---3--:R-:W-:Y:S01]  /*08d0*/  ULEA UR4, UR4, UR5, 0x18 ;  /* 0x0000000504047291 */ /* 0x008fe2000f8ec0ff */
[----:B------:R-:W3:Y:S11]  /*08e0*/  FENCE.VIEW.ASYNC.S ;  /* 0x00000000000073c6 */ /* 0x000ef60000000000 */
[----:B---3--:R3:W4:Y:S01]  /*08f0*/  SYNCS.EXCH.64 URZ, [UR4+0xd0], UR8 ;  /* 0x0000d00804ff75b2 */ /* 0x0087220008000100 */
[----:B------:R3:W1:Y:S01]  /*0900*/  SYNCS.EXCH.64 URZ, [UR4+0xe8], UR6 ;  /* 0x0000e80604ff75b2 */ /* 0x0006620008000100 */
[----:B------:R3:W1:Y:S01]  /*0910*/  SYNCS.EXCH.64 URZ, [UR4+0xd8], UR8 ;  /* 0x0000d80804ff75b2 */ /* 0x0006620008000100 */
[----:B------:R3:W1:Y:S01]  /*0920*/  SYNCS.EXCH.64 URZ, [UR4+0xf0], UR6 ;  /* 0x0000f00604ff75b2 */ /* 0x0006620008000100 */
[----:B------:R3:W1:Y:S01]  /*0930*/  SYNCS.EXCH.64 URZ, [UR4+0xe0], UR8 ;  /* 0x0000e00804ff75b2 */ /* 0x0006620008000100 */
[----:B------:R3:W1:Y:S01]  /*0940*/  SYNCS.EXCH.64 URZ, [UR4+0xf8], UR6 ;  /* 0x0000f80604ff75b2 */ /* 0x0006620008000100 */
[----:B------:R-:W-:Y:S01]  /*0950*/  NOP ;  /* 0x0000000000007918 */ /* 0x000fe20000000000 */
.L_x_11:
[----:B------:R-:W2:Y:S01]  /*0960*/  SHFL.IDX PT, R2, R50, RZ, 0x1f ;  /* 0x00001fff32027589 */ /* 0x000ea200000e0000 */
[----:B------:R-:W-:Y:S01]  /*0970*/  NOP ;  /* 0x0000000000007918 */ /* 0x000fe20000000000 */
[----:B--2---:R-:W-:-:S13]  /*0980*/  ISETP.NE.AND P0, PT, R2, 0x3, PT ;  /* 0x000000030200780c */ /* 0x004fda0003f05270 */
[----:B------:R-:W-:Y:S05]  /*0990*/  @P0 BRA `(.L_x_12) ;  /* 0x0000000000300947 */ /* 0x000fea0003800000 */
[----:B---3--:R-:W2:Y:S01]  /*09a0*/  S2UR UR4, SR_CgaCtaId ;  /* 0x00000000000479c3 */ /* 0x008ea20000008800 */
[----:B------:R-:W-:Y:S01]  /*09b0*/  UMOV UR6, 0x400 ;  /* 0x0000040000067882 */ /* 0x000fe20000000000 */
[----:B------:R-:W-:Y:S01]  /*09c0*/  UMOV UR5, 0x20 ;  /* 0x0000002000057882 */ /* 0x000fe20000000000 */
[----:B------:R-:W-:Y:S01]  /*09d0*/  ELECT P0, URZ, PT ;  /* 0x0000000000ff782f */ /* 0x000fe20003800000 */
[----:B--2---:R-:W-:Y:S02]  /*09e0*/  ULEA UR6, UR4, UR6, 0x18 ;  /* 0x0000000604067291 */ /* 0x004fe4000f8ec0ff */
[----:B------:R-:W-:-:S04]  /*09f0*/  UIADD3 UR4, UPT, UPT, -UR5, 0x100000, URZ ;  /* 0x0010000005047890 */ /* 0x000fc8000fffe1ff */
[----:B------:R-:W-:Y:S02]  /*0a00*/  USHF.L.U32 UR5, UR4, 0xb, URZ ;  /* 0x0000000b04057899 */ /* 0x000fe400080006ff */
[----:B------:R-:W-:Y:S01]  /*0a10*/  USHF.L.U32 UR4, UR4, 0x1, URZ ;  /* 0x0000000104047899 */ /* 0x000fe200080006ff */
[----:B------:R-:W2:Y:S11]  /*0a20*/  FENCE.VIEW.ASYNC.S ;  /* 0x00000000000073c6 */ /* 0x000eb60000000000 */
[----:B--2---:R2:W3:Y:S01]  /*0a30*/  SYNCS.EXCH.64 URZ, [UR6+0x100], UR4 ;  /* 0x0001000406ff75b2 */ /* 0x0044e20008000100 */
[----:B------:R2:W1:Y:S01]  /*0a40*/  SYNCS.EXCH.64 URZ, [UR6+0x108], UR4 ;  /* 0x0001080406ff75b2 */ /* 0x0004620008000100 */
[----:B------:R-:W-:Y:S01]  /*0a50*/  NOP ;  /* 0x0000000000007918 */ /* 0x000fe20000000000 */
.L_x_12:
[----:B------:R-:W4:Y:S01]  /*0a60*/  SHFL.IDX PT, R2, R50, RZ, 0x1f ;  /* 0x00001fff32027589 */ /* 0x000f2200000e0000 */
[----:B------:R-:W-:Y:S01]  /*0a70*/  NOP ;  /* 0x0000000000007918 */ /* 0x000fe20000000000 */
[----:B----4-:R-:W-:-:S13]  /*0a80*/  ISETP.NE.AND P0, PT, R2, 0x4, PT ;  /* 0x000000040200780c */ /* 0x010fda0003f05270 */
[----:B------:R-:W-:Y:S05]  /*0a90*/  @P0 BRA `(.L_x_13) ;  /* 0x00000000004c0947 */ /* 0x000fea0003800000 */
[----:B--23--:R-:W2:Y:S01]  /*0aa0*/  S2UR UR6, SR_CgaCtaId ;  /* 0x00000000000679c3 */ /* 0x00cea20000008800 */
[----:B------:R-:W-:Y:S01]  /*0ab0*/  UMOV UR4, 0xe20 ;  /* 0x00000e2000047882 */ /* 0x000fe20000000000 */
[----:B------:R-:W-:Y:S01]  /*0ac0*/  UMOV UR5, 0x400 ;  /* 0x0000040000057882 */ /* 0x000fe20000000000 */
[----:B------:R-:W-:Y:S01]  /*0ad0*/  USEL UR4, UR4, 0xc20, UP3 ;  /* 0x00000c2004047887 */ /* 0x000fe20009800000 */
[----:B------:R-:W-:Y:S01]  /*0ae0*/  UMOV UR8, 0x1 ;  /* 0x0000000100087882 */ /* 0x000fe20000000000 */
[----:B------:R-:W-:Y:S01]  /*0af0*/  ELECT P0, URZ, PT ;  /* 0x0000000000ff782f */ /* 0x000fe20003800000 */
[----:B------:R-:W-:-:S04]  /*0b00*/  UIADD3 UR8, UPT, UPT, -UR8, 0x100000, URZ ;  /* 0x0010000008087890 */ /* 0x000fc8000fffe1ff */
[----:B------:R-:W-:Y:S02]  /*0b10*/  USHF.L.U32 UR9, UR8, 0xb, URZ ;  /* 0x0000000b08097899 */ /* 0x000fe400080006ff */
[----:B------:R-:W-:Y:S02]  /*0b20*/  USHF.L.U32 UR8, UR8, 0x1, URZ ;  /* 0x0000000108087899 */ /* 0x000fe400080006ff */
[----:B--2---:R-:W-:Y:S02]  /*0b30*/  ULEA UR6, UR6, UR5, 0x18 ;  /* 0x0000000506067291 */ /* 0x004fe4000f8ec0ff */
[----:B------:R-:W-:-:S04]  /*0b40*/  UIADD3 UR4, UPT, UPT, -UR4, 0x100000, URZ ;  /* 0x0010000004047890 */ /* 0x000fc8000fffe1ff */
[----:B------:R-:W-:Y:S02]  /*0b50*/  USHF.L.U32 UR5, UR4, 0xb, URZ ;  /* 0x0000000b04057899 */ /* 0x000fe400080006ff */
[----:B------:R-:W-:Y:S01]  /*0b60*/  USHF.L.U32 UR4, UR4, 0x1, URZ ;  /* 0x0000000104047899 */ /* 0x000fe200080006ff */
[----:B------:R-:W2:Y:S03]  /*0b70*/  FENCE.VIEW.ASYNC.S ;  /* 0x00000000000073c6 */ /* 0x000ea60000000000 */
[----:B--2---:R4:W2:Y:S08]  /*0b80*/  SYNCS.EXCH.64 URZ, [UR6+0x110], UR8 ;  /* 0x0001100806ff75b2 */ /* 0x0048b00008000100 */
[----:B------:R4:W3:Y:S01]  /*0b90*/  SYNCS.EXCH.64 URZ, [UR6+0x120], UR4 ;  /* 0x0001200406ff75b2 */ /* 0x0008e20008000100 */
[----:B------:R4:W1:Y:S01]  /*0ba0*/  SYNCS.EXCH.64 URZ, [UR6+0x118], UR8 ;  /* 0x0001180806ff75b2 */ /* 0x0008620008000100 */
[----:B------:R4:W1:Y:S02]  /*0bb0*/  SYNCS.EXCH.64 URZ, [UR6+0x128], UR4 ;  /* 0x0001280406ff75b2 */ /* 0x0008640008000100 */
[----:B----4-:R-:W-:Y:S01]  /*0bc0*/  NOP ;  /* 0x0000000000007918 */ /* 0x010fe20000000000 */
.L_x_13:
[----:B------:R-:W4:Y:S01]  /*0bd0*/  SHFL.IDX PT, R2, R50, RZ, 0x1f ;  /* 0x00001fff32027589 */ /* 0x000f2200000e0000 */
[----:B------:R-:W-:Y:S01]  /*0be0*/  NOP ;  /* 0x0000000000007918 */ /* 0x000fe20000000000 */
[----:B----4-:R-:W-:-:S13]  /*0bf0*/  ISETP.NE.AND P0, PT, R2, 0x5, PT ;  /* 0x000000050200780c */ /* 0x010fda0003f05270 */
[----:B------:R-:W-:Y:S05]  /*0c00*/  @P0 BRA `(.L_x_14) ;  /* 0x0000000000580947 */ /* 0x000fea0003800000 */
[----:B--23--:R-:W2:Y:S01]  /*0c10*/  S2UR UR4, SR_CgaCtaId ;  /* 0x00000000000479c3 */ /* 0x00cea20000008800 */
        /* <DEDUP_REMOVED lines=10> */
[----:B--2---:R-:W-:Y:S01]  /*0cc0*/  ULEA UR4, UR4, UR5, 0x18 ;  /* 0x0000000504047291 */ /* 0x004fe2000f8ec0ff */
[----:B------:R-:W2:Y:S11]  /*0cd0*/  FENCE.VIEW.ASYNC.S ;  /* 0x00000000000073c6 */ /* 0x000eb60000000000 */
[----:B--2---:R4:W2:Y:S01]  /*0ce0*/  SYNCS.EXCH.64 URZ, [UR4+0x130], UR8 ;  /* 0x0001300804ff75b2 */ /* 0x0048a20008000100 */
[----:B------:R4:W3:Y:S01]  /*0cf0*/  SYNCS.EXCH.64 URZ, [UR4+0x150], UR6 ;  /* 0x0001500604ff75b2 */ /* 0x0008e20008000100 */
[----:B------:R4:W1:Y:S01]  /*0d00*/  SYNCS.EXCH.64 URZ, [UR4+0x138], UR8 ;  /* 0x0001380804ff75b2 */ /* 0x0008620008000100 */
[----:B------:R4:W1:Y:S01]  /*0d10*/  SYNCS.EXCH.64 URZ, [UR4+0x158], UR6 ;  /* 0x0001580604ff75b2 */ /* 0x0008620008000100 */
[----:B------:R4:W1:Y:S01]  /*0d20*/  SYNCS.EXCH.64 URZ, [UR4+0x140], UR8 ;  /* 0x0001400804ff75b2 */ /* 0x0008620008000100 */
[----:B------:R4:W1:Y:S01]  /*0d30*/  SYNCS.EXCH.64 URZ, [UR4+0x160], UR6 ;  /* 0x0001600604ff75b2 */ /* 0x0008620008000100 */
[----:B------:R4:W1:Y:S01]  /*0d40*/  SYNCS.EXCH.64 URZ, [UR4+0x148], UR8 ;  /* 0x0001480804ff75b2 */ /* 0x0008620008000100 */
[----:B------:R4:W1:Y:S02]  /*0d50*/  SYNCS.EXCH.64 URZ, [UR4+0x168], UR6 ;  /* 0x0001680604ff75b2 */ /* 0x0008640008000100 */
[----:B----4-:R-:W-:Y:S01]  /*0d60*/  NOP ;  /* 0x0000000000007918 */ /* 0x010fe20000000000 */
.L_x_14:
[----:B------:R-:W4:Y:S01]  /*0d70*/  SHFL.IDX PT, R2, R50, RZ, 0x1f ;  /* 0x00001fff32027589 */ /* 0x000f2200000e0000 */
[----:B------:R-:W1:Y:S01]  /*0d80*/  S2UR UR54, SR_CgaCtaId ;  /* 0x00000000003679c3 */ /* 0x000e620000008800 */
[----:B------:R-:W-:Y:S01]  /*0d90*/  NOP ;  /* 0x0000000000007918 */ /* 0x000fe20000000000 */
[----:B----4-:R-:W-:-:S13]  /*0da0*/  ISETP.NE.AND P0, PT, R2, 0x3, PT ;  /* 0x000000030200780c */ /* 0x010fda0003f05270 */
[----:B-1----:R-:W-:Y:S05]  /*0db0*/  @P0 BRA `(.L_x_15) ;  /* 0x0000000000340947 */ /* 0x002fea0003800000 */
[----:B--23--:R-:W-:Y:S01]  /*0dc0*/  UMOV UR4, 0x400 ;  /* 0x0000040000047882 */ /* 0x00cfe20000000000 */
[----:B------:R-:W-:Y:S01]  /*0dd0*/  UMOV UR6, 0x20 ;  /* 0x0000002000067882 */ /* 0x000fe20000000000 */
[----:B------:R-:W-:Y:S02]  /*0de0*/  ULEA UR4, UR54, UR4, 0x18 ;  /* 0x0000000436047291 */ /* 0x000fe4000f8ec0ff */
[----:B------:R-:W-:-:S04]  /*0df0*/  UIADD3 UR6, UPT, UPT, -UR6, 0x100000, URZ ;  /* 0x0010000006067890 */ /* 0x000fc8000fffe1ff */
[----:B------:R-:W-:Y:S02]  /*0e00*/  USHF.L.U32 UR7, UR6, 0xb, URZ ;  /* 0x0000000b06077899 */ /* 0x000fe400080006ff */
[----:B------:R-:W-:Y:S01]  /*0e10*/  USHF.L.U32 UR6, UR6, 0x1, URZ ;  /* 0x0000000106067899 */ /* 0x000fe200080006ff */
[----:B------:R-:W-:Y:S01]  /*0e20*/  ELECT P0, URZ, PT ;  /* 0x0000000000ff782f */ /* 0x000fe20003800000 */
[----:B------:R-:W1:Y:S10]  /*0e30*/  FENCE.VIEW.ASYNC.S ;  /* 0x00000000000073c6 */ /* 0x000e740000000000 */
[----:B-1----:R1:W4:Y:S01]  /*0e40*/  SYNCS.EXCH.64 URZ, [UR4+0x170], UR6 ;  /* 0x0001700604ff75b2 */ /* 0x0023220008000100 */
[----:B------:R1:W2:Y:S01]  /*0e50*/  SYNCS.EXCH.64 URZ, [UR4+0x180], UR6 ;  /* 0x0001800604ff75b2 */ /* 0x0002a20008000100 */
[----:B------:R1:W3:Y:S01]  /*0e60*/  SYNCS.EXCH.64 URZ, [UR4+0x178], UR6 ;  /* 0x0001780604ff75b2 */ /* 0x0002e20008000100 */
[----:B------:R1:W1:Y:S01]  /*0e70*/  SYNCS.EXCH.64 URZ, [UR4+0x188], UR6 ;  /* 0x0001880604ff75b2 */ /* 0x0002620008000100 */
[----:B------:R-:W-:Y:S01]  /*0e80*/  NOP ;  /* 0x0000000000007918 */ /* 0x000fe20000000000 */
.L_x_15:
[----:B------:R-:W4:Y:S01]  /*0e90*/  LDCU UR31, c[0x0][0x36c] ;  /* 0x00006d80ff1f77ac */ /* 0x000f220008000800 */
[----:B------:R-:W-:Y:S01]  /*0ea0*/  ISETP.NE.OR P3, PT, R0, 0x2, !P3 ;  /* 0x000000020000780c */ /* 0x000fe20005f65670 */
[----:B------:R-:W-:Y:S01]  /*0eb0*/  NOP ;  /* 0x0000000000007918 */ /* 0x000fe20000000000 */
[----:B------:R-:W-:Y:S01]  /*0ec0*/  LOP3.LUT R0, R58, 0x1f, RZ, 0xc0, !PT ;  /* 0x0000001f3a007812 */ /* 0x000fe200078ec0ff */
[----:B------:R-:W-:Y:S02]  /*0ed0*/  UISETP.NE.AND UP4, UPT, UR20, URZ, UPT ;  /* 0x000000ff1400728c */ /* 0x000fe4000bf85270 */
[----:B----4-:R-:W-:-:S09]  /*0ee0*/  UISETP.EQ.U32.AND UP0, UPT, UR31, 0x1, UPT ;  /* 0x000000011f00788c */ /* 0x010fd2000bf02070 */
[----:B------:R-:W-:Y:S05]  /*0ef0*/  BRA.U !UP0, `(.L_x_16) ;  /* 0x0000000108087547 */ /* 0x000fea000b800000 */
[----:B-123--:R-:W-:Y:S01]  /*0f00*/  UCGABAR_ARV ;  /* 0x00000000000079c7 */ /* 0x00efe20008000000 */
[----:B------:R-:W-:Y:S05]  /*0f10*/  BRA `(.L_x_17) ;  /* 0x0000000000047947 */ /* 0x000fea0003800000 */
.L_x_16:
[----:B-123--:R-:W-:Y:S01]  /*0f20*/  NOP ;  /* 0x0000000000007918 */ /* 0x00efe20000000000 */
.L_x_17:
[----:B------:R-:W1:Y:S01]  /*0f30*/  S2UR UR8, SR_CTAID.X ;  /* 0x00000000000879c3 */ /* 0x000e620000002500 */
[----:B------:R-:W-:-:S05]  /*0f40*/  CS2R.32 R52, SR_CgaSize ;  /* 0x0000000000347805 */ /* 0x000fca0000008a00 */
[----:B------:R-:W-:-:S05]  /*0f50*/  IMAD R52, R52, -0xa0, RZ ;  /* 0xffffff6034347824 */ /* 0x000fca00078e02ff */
[----:B------:R-:W-:-:S14]  /*0f60*/  R2UR UR4, R52 ;  /* 0x00000000340472ca */ /* 0x000fdc00000e0000 */
[----:B------:R-:W2:Y:S01]  /*0f70*/  LDCU UR4, c[0x0][UR4+0x2b0] ;  /* 0x00005600040477ac */ /* 0x000ea20008000800 */
[----:B------:R-:W-:-:S05]  /*0f80*/  CS2R.32 R52, SR_CgaSize ;  /* 0x0000000000347805 */ /* 0x000fca0000008a00 */
[----:B------:R-:W-:-:S05]  /*0f90*/  IMAD R52, R52, -0xa0, RZ ;  /* 0xffffff6034347824 */ /* 0x000fca00078e02ff */
[----:B------:R-:W-:-:S14]  /*0fa0*/  R2UR UR5, R52 ;  /* 0x00000000340572ca */ /* 0x000fdc00000e0000 */
[----:B------:R-:W3:Y:S01]  /*0fb0*/  LDCU UR5, c[0x0][UR5+0x2b4] ;  /* 0x00005680050577ac */ /* 0x000ee20008000800 */
[----:B------:R-:W4:Y:S01]  /*0fc0*/  S2UR UR9, SR_CTAID.Y ;  /* 0x00000000000979c3 */ /* 0x000f220000002600 */
[----:B------:R-:W-:Y:S01]  /*0fd0*/  ULOP3.LUT UR46, UR54, 0x3, URZ, 0xc0, !UPT ;  /* 0x00000003362e7892 */ /* 0x000fe2000f8ec0ff */
[----:B------:R-:W-:-:S05]  /*0fe0*/  CS2R.32 R52, SR_CgaSize ;  /* 0x0000000000347805 */ /* 0x000fca0000008a00 */
[----:B------:R-:W-:-:S05]  /*0ff0*/  IMAD R52, R52, -0xa0, RZ ;  /* 0xffffff6034347824 */ /* 0x000fca00078e02ff */
[----:B------:R-:W-:-:S14]  /*1000*/  R2UR UR10, R52 ;  /* 0x00000000340a72ca */ /* 0x000fdc00000e0000 */
[----:B------:R-:W3:Y:S01]  /*1010*/  LDCU UR10, c[0x0][UR10+0x2a0] ;  /* 0x000054000a0a77ac */ /* 0x000ee20008000800 */
[----:B------:R-:W-:-:S05]  /*1020*/  CS2R.32 R52, SR_CgaSize ;  /* 0x0000000000347805 */ /* 0x000fca0000008a00 */
[----:B------:R-:W-:-:S05]  /*1030*/  IMAD R52, R52, -0xa0, RZ ;  /* 0xffffff6034347824 */ /* 0x000fca00078e02ff */
[----:B------:R-:W-:-:S14]  /*1040*/  R2UR UR11, R52 ;  /* 0x00000000340b72ca */ /* 0x000fdc00000e0000 */
[----:B------:R-:W3:Y:S01]  /*1050*/  LDCU UR11, c[0x0][UR11+0x2a4] ;  /* 0x000054800b0b77ac */ /* 0x000ee20008000800 */
[----:B------:R-:W3:Y:S01]  /*1060*/  S2UR UR36, SR_CTAID.Z ;  /* 0x00000000002479c3 */ /* 0x000ee20000002700 */
[----:B------:R-:W-:Y:S01]  /*1070*/  UISETP.GT.U32.AND UP1, UPT, UR46, 0xffff, UPT ;  /* 0x0000ffff2e00788c */ /* 0x000fe2000bf24070 */
[----:B------:R-:W3:Y:S01]  /*1080*/  LDCU UR25, c[0x0][0xb24] ;  /* 0x00016480ff1977ac */ /* 0x000ee20008000800 */
[----:B-1----:R-:W-:Y:S01]  /*1090*/  I2FP.F32.U32 R3, UR8 ;  /* 0x0000000800037c45 */ /* 0x002fe20008201000 */
[----:B------:R-:W-:Y:S01]  /*10a0*/  UMOV UR24, 0x1111 ;  /* 0x0000111100187882 */ /* 0x000fe20000000000 */
[----:B------:R-:W-:Y:S01]  /*10b0*/  UMOV UR21, 0xf ;  /* 0x0000000f00157882 */ /* 0x000fe20000000000 */
[----:B------:R-:W-:Y:S02]  /*10c0*/  USHF.L.U32 UR28, UR54, 0x8, URZ ;  /* 0x00000008361c7899 */ /* 0x000fe400080006ff */
[----:B--2---:R-:W-:Y:S01]  /*10d0*/  FMUL R3, R3, UR4 ;  /* 0x0000000403037c20 */ /* 0x004fe20008400000 */
[----:B------:R-:W-:Y:S01]  /*10e0*/  ULOP3.LUT UR4, UR54, 0xc, URZ, 0xc0, !UPT ;  /* 0x0000000c36047892 */ /* 0x000fe2000f8ec0ff */
[----:B----4-:R-:W-:Y:S01]  /*10f0*/  I2FP.F32.U32 R2, UR9 ;  /* 0x0000000900027c45 */ /* 0x010fe20008201000 */
[----:B------:R-:W-:-:S03]  /*1100*/  USHF.L.U32 UR27, UR54, 0xa, URZ ;  /* 0x0000000a361b7899 */ /* 0x000fc600080006ff */
[----:B------:R-:W1:Y:S01]  /*1110*/  F2I.U32.TRUNC.NTZ R3, R3 ;  /* 0x0000000300037305 */ /* 0x000e62000020f000 */
[----:B------:R-:W-:Y:S01]  /*1120*/  UISETP.GT.U32.AND UP0, UPT, UR4, 0xffff, UPT ;  /* 0x0000ffff0400788c */ /* 0x000fe2000bf04070 */
[----:B---3--:R-:W-:Y:S01]  /*1130*/  FMUL R2, R2, UR5 ;  /* 0x0000000502027c20 */ /* 0x008fe20008400000 */
[----:B------:R-:W-:Y:S02]  /*1140*/  USEL UR5, UR46, 0xffff, !UP1 ;  /* 0x0000ffff2e057887 */ /* 0x000fe4000c800000 */
[----:B------:R-:W-:Y:S02]  /*1150*/  USEL UR4, UR4, 0xffff, !UP0 ;  /* 0x0000ffff04047887 */ /* 0x000fe4000c000000 */
[----:B------:R-:W-:Y:S01]  /*1160*/  ULOP3.LUT UR5, UR5, 0xffff, URZ, 0xc0, !UPT ;  /* 0x0000ffff05057892 */ /* 0x000fe2000f8ec0ff */
[----:B------:R-:W2:Y:S01]  /*1170*/  F2I.U32.TRUNC.NTZ R2, R2 ;  /* 0x0000000200027305 */ /* 0x000ea2000020f000 */
[----:B------:R-:W-:Y:S02]  /*1180*/  ULOP3.LUT UR4, UR4, 0xffff, URZ, 0xc0, !UPT ;  /* 0x0000ffff04047892 */ /* 0x000fe4000f8ec0ff */
[----:B------:R-:W-:-:S02]  /*1190*/  USHF.L.U32 UR24, UR24, UR5, URZ ;  /* 0x0000000518187299 */ /* 0x000fc400080006ff */
[----:B------:R-:W-:Y:S01]  /*11a0*/  USHF.L.U32 UR21, UR21, UR4, URZ ;  /* 0x0000000415157299 */ /* 0x000fe200080006ff */
[----:B-1----:R-:W-:Y:S01]  /*11b0*/  R2UR UR7, R3 ;  /* 0x00000000030772ca */ /* 0x002fe200000e0000 */
[----:B------:R-:W-:Y:S01]  /*11c0*/  USHF.R.U32.HI UR34, URZ, 0x2, UR54 ;  /* 0x00000002ff227899 */ /* 0x000fe20008011636 */
[----:B------:R-:W1:Y:S01]  /*11d0*/  LDCU UR40, c[0x0][0xb24] ;  /* 0x00016480ff2877ac */ /* 0x000e620008000800 */
[----:B------:R-:W3:Y:S01]  /*11e0*/  LDCU UR30, c[0x0][0xb30] ;  /* 0x00016600ff1e77ac */ /* 0x000ee20008000800 */
[----:B--2---:R-:W-:Y:S02]  /*11f0*/  R2UR UR6, R2 ;  /* 0x00000000020672ca */ /* 0x004fe400000e0000 */
[----:B------:R-:W-:Y:S01]  /*1200*/  PRMT R2, RZ, 0x7610, R2 ;  /* 0x00007610ff027816 */ /* 0x000fe20000000002 */
[----:B------:R-:W-:-:S06]  /*1210*/  UISETP.NE.AND UP6, UPT, UR20, 0x2, UPT ;  /* 0x000000021400788c */ /* 0x000fcc000bfc5270 */
[----:B------:R-:W-:Y:S02]  /*1220*/  UIADD3 UR5, UPT, UPT, -UR7, URZ, URZ ;  /* 0x000000ff07057290 */ /* 0x000fe4000fffe1ff */
[----:B------:R-:W-:Y:S02]  /*1230*/  ULOP3.LUT UR28, UR28, 0xc00, URZ, 0xc0, !UPT ;  /* 0x00000c001c1c7892 */ /* 0x000fe4000f8ec0ff */
[----:B------:R-:W-:Y:S02]  /*1240*/  UIMAD UR5, UR10, UR5, UR8 ;  /* 0x000000050a0572a4 */ /* 0x000fe4000f8e0208 */
[----:B------:R-:W-:Y:S02]  /*1250*/  ULOP3.LUT UR27, UR27, 0xc00, URZ, 0xc0, !UPT ;  /* 0x00000c001b1b7892 */ /* 0x000fe4000f8ec0ff */
[----:B------:R-:W-:Y:S02]  /*1260*/  UIADD3 UR4, UPT, UPT, -UR6, URZ, URZ ;  /* 0x000000ff06047290 */ /* 0x000fe4000fffe1ff */
[----:B------:R-:W-:Y:S01]  /*1270*/  IMAD.U32 R52, RZ, RZ, UR5 ;  /* 0x00000005ff347e24 */ /* 0x000fe2000f8e00ff */
[----:B------:R-:W-:-:S02]  /*1280*/  UISETP.GE.AND UP5, UPT, UR25, 0x1, UPT ;  /* 0x000000011900788c */ /* 0x000fc4000bfa6270 */
[----:B------:R-:W-:Y:S01]  /*1290*/  UIMAD UR4, UR11, UR4, UR9 ;  /* 0x000000040b0472a4 */ /* 0x000fe2000f8e0209 */
[----:B------:R-:W-:Y:S01]  /*12a0*/  UMOV UR29, UR8 ;  /* 0x00000008001d7c82 */ /* 0x000fe20008000000 */
[----:B------:R-:W-:-:S04]  /*12b0*/  UMOV UR32, UR9 ;  /* 0x0000000900207c82 */ /* 0x000fc80008000000 */
[----:B------:R-:W-:Y:S01]  /*12c0*/  IMAD.U32 R51, RZ, RZ, UR4 ;  /* 0x00000004ff337e24 */ /* 0x000fe2000f8e00ff */
[----:B-1-3--:R-:W-:Y:S06]  /*12d0*/  BRA.U UP4, `(.L_x_18) ;  /* 0x0000000104cc7547 */ /* 0x00afec000b800000 */
[----:B------:R-:W-:Y:S02]  /*12e0*/  R2UR UR4, R51 ;  /* 0x00000000330472ca */ /* 0x000fe400000e0000 */
[----:B------:R-:W-:-:S11]  /*12f0*/  R2UR UR22, R52 ;  /* 0x00000000341672ca */ /* 0x000fd600000e0000 */
[----:B------:R-:W-:Y:S02]  /*1300*/  UISETP.NE.AND UP0, UPT, UR4, URZ, UPT ;  /* 0x000000ff0400728c */ /* 0x000fe4000bf05270 */
[----:B------:R-:W-:Y:S02]  /*1310*/  UISETP.NE.AND UP2, UPT, UR4, 0x1, UPT ;  /* 0x000000010400788c */ /* 0x000fe4000bf45270 */
[----:B------:R-:W-:Y:S02]  /*1320*/  UISETP.NE.AND UP1, UPT, UR22, URZ, UP0 ;  /* 0x000000ff1600728c */ /* 0x000fe40008725270 */
[----:B------:R-:W-:Y:S02]  /*1330*/  USEL UR6, URZ, 0x2, UP0 ;  /* 0x00000002ff067887 */ /* 0x000fe40008000000 */
[----:B------:R-:W-:Y:S02]  /*1340*/  USEL UR9, URZ, 0x1, UP1 ;  /* 0x00000001ff097887 */ /* 0x000fe40008800000 */
[----:B------:R-:W-:-:S02]  /*1350*/  UISETP.NE.AND UP1, UPT, UR4, 0x2, UPT ;  /* 0x000000020400788c */ /* 0x000fc4000bf25270 */
[----:B------:R-:W-:Y:S02]  /*1360*/  USEL UR12, URZ, 0x4, UP0 ;  /* 0x00000004ff0c7887 */ /* 0x000fe40008000000 */
[----:B------:R-:W-:Y:S02]  /*1370*/  USEL UR16, URZ, 0x8, UP0 ;  /* 0x00000008ff107887 */ /* 0x000fe40008000000 */
[----:B------:R-:W-:Y:S02]  /*1380*/  UISETP.NE.AND UP0, UPT, UR4, 0x3, UPT ;  /* 0x000000030400788c */ /* 0x000fe4000bf05270 */
[----:B------:R-:W-:Y:S02]  /*1390*/  USEL UR4, URZ, 0x100, UP1 ;  /* 0x00000100ff047887 */ /* 0x000fe40008800000 */
[----:B------:R-:W-:Y:S02]  /*13a0*/  USEL UR10, URZ, 0x200, UP1 ;  /* 0x00000200ff0a7887 */ /* 0x000fe40008800000 */
[----:B------:R-:W-:-:S02]  /*13b0*/  USEL UR14, URZ, 0x400, UP1 ;  /* 0x00000400ff0e7887 */ /* 0x000fc40008800000 */
[----:B------:R-:W-:Y:S02]  /*13c0*/  USEL UR18, URZ, 0x800, UP1 ;  /* 0x00000800ff127887 */ /* 0x000fe40008800000 */
[----:B------:R-:W-:Y:S02]  /*13d0*/  USEL UR5, URZ, 0x10, UP2 ;  /* 0x00000010ff057887 */ /* 0x000fe40009000000 */
[----:B------:R-:W-:Y:S02]  /*13e0*/  UISETP.NE.AND UP1, UPT, UR22, URZ, UPT ;  /* 0x000000ff1600728c */ /* 0x000fe4000bf25270 */
[----:B------:R-:W-:Y:S02]  /*13f0*/  USEL UR7, URZ, 0x1000, UP0 ;  /* 0x00001000ff077887 */ /* 0x000fe40008000000 */
[----:B------:R-:W-:Y:S02]  /*1400*/  USEL UR11, URZ, 0x2000, UP0 ;  /* 0x00002000ff0b7887 */ /* 0x000fe40008000000 */
[----:B------:R-:W-:-:S02]  /*1410*/  USEL UR15, URZ, 0x4000, UP0 ;  /* 0x00004000ff0f7887 */ /* 0x000fc40008000000 */
[----:B------:R-:W-:Y:S02]  /*1420*/  USEL UR19, URZ, 0x8000, UP0 ;  /* 0x00008000ff137887 */ /* 0x000fe40008000000 */
[----:B------:R-:W-:Y:S02]  /*1430*/  UISETP.NE.AND UP0, UPT, UR22, 0x1, UPT ;  /* 0x000000011600788c */ /* 0x000fe4000bf05270 */
[----:B------:R-:W-:Y:S02]  /*1440*/  USEL UR5, UR5, 0x10, UP1 ;  /* 0x0000001005057887 */ /* 0x000fe40008800000 */
[----:B------:R-:W-:Y:S02]  /*1450*/  USEL UR4, UR4, 0x100, UP1 ;  /* 0x0000010004047887 */ /* 0x000fe40008800000 */
[----:B------:R-:W-:Y:S02]  /*1460*/  USEL UR8, URZ, 0x20, UP2 ;  /* 0x00000020ff087887 */ /* 0x000fe40009000000 */
[----:B------:R-:W-:-:S02]  /*1470*/  USEL UR7, UR7, 0x1000, UP1 ;  /* 0x0000100007077887 */ /* 0x000fc40008800000 */
[----:B------:R-:W-:Y:S02]  /*1480*/  USEL UR6, UR6, 0x2, UP0 ;  /* 0x0000000206067887 */ /* 0x000fe40008000000 */
[----:B------:R-:W-:Y:S02]  /*1490*/  UIADD3 UR4, UPT, UPT, UR4, UR5, UR9 ;  /* 0x0000000504047290 */ /* 0x000fe4000fffe009 */
[----:B------:R-:W-:Y:S02]  /*14a0*/  UISETP.NE.AND UP1, UPT, UR22, 0x2, UPT ;  /* 0x000000021600788c */ /* 0x000fe4000bf25270 */
[----:B------:R-:W-:Y:S02]  /*14b0*/  USEL UR8, UR8, 0x20, UP0 ;  /* 0x0000002008087887 */ /* 0x000fe40008000000 */
[----:B------:R-:W-:Y:S02]  /*14c0*/  USEL UR5, UR10, 0x200, UP0 ;  /* 0x000002000a057887 */ /* 0x000fe40008000000 */
[----:B------:R-:W-:-:S02]  /*14d0*/  UIADD3 UR4, UPT, UPT, UR6, UR7, UR4 ;  /* 0x0000000706047290 */ /* 0x000fc4000fffe004 */
[----:B------:R-:W-:Y:S02]  /*14e0*/  USEL UR13, URZ, 0x40, UP2 ;  /* 0x00000040ff0d7887 */ /* 0x000fe40009000000 */
[----:B------:R-:W-:Y:S02]  /*14f0*/  USEL UR9, UR11, 0x2000, UP0 ;  /* 0x000020000b097887 */ /* 0x000fe40008000000 */
[----:B------:R-:W-:Y:S02]  /*1500*/  USEL UR7, UR12, 0x4, UP1 ;  /* 0x000000040c077887 */ /* 0x000fe40008800000 */
[----:B------:R-:W-:Y:S02]  /*1510*/  UIADD3 UR4, UPT, UPT, UR5, UR8, UR4 ;  /* 0x0000000805047290 */ /* 0x000fe4000fffe004 */
[----:B------:R-:W-:Y:S02]  /*1520*/  UISETP.NE.AND UP0, UPT, UR22, 0x3, UPT ;  /* 0x000000031600788c */ /* 0x000fe4000bf05270 */
[----:B------:R-:W-:-:S02]  /*1530*/  USEL UR6, UR13, 0x40, UP1 ;  /* 0x000000400d067887 */ /* 0x000fc40008800000 */
[----:B------:R-:W-:Y:S02]  /*1540*/  USEL UR5, UR14, 0x400, UP1 ;  /* 0x000004000e057887 */ /* 0x000fe40008800000 */
[----:B------:R-:W-:Y:S02]  /*1550*/  UIADD3 UR4, UPT, UPT, UR7, UR9, UR4 ;  /* 0x0000000907047290 */ /* 0x000fe4000fffe004 */
[----:B------:R-:W-:Y:S02]  /*1560*/  USEL UR17, URZ, 0x80, UP2 ;  /* 0x00000080ff117887 */ /* 0x000fe40009000000 */
[----:B------:R-:W-:Y:S02]  /*1570*/  USEL UR9, UR15, 0x4000, UP1 ;  /* 0x000040000f097887 */ /* 0x000fe40008800000 */
[----:B------:R-:W-:Y:S02]  /*1580*/  USEL UR8, UR16, 0x8, UP0 ;  /* 0x0000000810087887 */ /* 0x000fe40008000000 */
[----:B------:R-:W-:-:S02]  /*1590*/  UIADD3 UR4, UPT, UPT, UR5, UR6, UR4 ;  /* 0x0000000605047290 */ /* 0x000fc4000fffe004 */
[----:B------:R-:W-:Y:S02]  /*15a0*/  USEL UR7, UR17, 0x80, UP0 ;  /* 0x0000008011077887 */ /* 0x000fe40008000000 */
[----:B------:R-:W-:Y:S02]  /*15b0*/  USEL UR6, UR18, 0x800, UP0 ;  /* 0x0000080012067887 */ /* 0x000fe40008000000 */
[----:B------:R-:W-:Y:S02]  /*15c0*/  UIADD3 UR4, UPT, UPT, UR8, UR9, UR4 ;  /* 0x0000000908047290 */ /* 0x000fe4000fffe004 */
[----:B------:R-:W-:Y:S02]  /*15d0*/  USEL UR5, UR19, 0x8000, UP0 ;  /* 0x0000800013057887 */ /* 0x000fe40008000000 */
[----:B------:R-:W-:-:S04]  /*15e0*/  UIADD3 UR4, UPT, UPT, UR6, UR7, UR4 ;  /* 0x0000000706047290 */ /* 0x000fc8000fffe004 */
[----:B------:R-:W-:-:S06]  /*15f0*/  UIADD3 UR4, UPT, UPT, UR4, UR5, URZ ;  /* 0x0000000504047290 */ /* 0x000fcc000fffe0ff */
[----:B------:R-:W-:Y:S02]  /*1600*/  IMAD.U32 R2, RZ, RZ, UR4 ;  /* 0x00000004ff027e24 */ /* 0x000fe4000f8e00ff */
.L_x_18:
[----:B------:R-:W-:Y:S05]  /*1610*/  BRA.U !UP5, `(.L_x_19) ;  /* 0x000000010dd47547 */ /* 0x000fea000b800000 */
[----:B------:R-:W1:Y:S01]  /*1620*/  LDCU.128 UR12, c[0x0][0xb10] ;  /* 0x00016200ff0c77ac */ /* 0x000e620008000c00 */
[----:B------:R-:W2:Y:S01]  /*1630*/  LDCU UR6, c[0x0][0x370] ;  /* 0x00006e00ff0677ac */ /* 0x000ea20008000800 */
[----:B------:R-:W3:Y:S01]  /*1640*/  LDCU UR5, c[0x0][0x374] ;  /* 0x00006e80ff0577ac */ /* 0x000ee20008000800 */
[----:B------:R-:W4:Y:S01]  /*1650*/  LDCU UR26, c[0x0][0xb0c] ;  /* 0x00016180ff1a77ac */ /* 0x000f220008000800 */
[----:B------:R-:W4:Y:S01]  /*1660*/  LDCU UR7, c[0x0][0xb20] ;  /* 0x00016400ff0777ac */ /* 0x000f220008000800 */
[----:B------:R-:W4:Y:S01]  /*1670*/  LDCU.64 UR8, c[0x0][0xb28] ;  /* 0x00016500ff0877ac */ /* 0x000f220008000a00 */
[----:B-1----:R-:W-:Y:S02]  /*1680*/  UISETP.NE.AND UP0, UPT, UR14, 0x1, UPT ;  /* 0x000000010e00788c */ /* 0x002fe4000bf05270 */
[----:B---3--:R-:W-:Y:S02]  /*1690*/  UIMAD.WIDE.U32 UR10, UR5, UR15, URZ ;  /* 0x0000000f050a72a5 */ /* 0x008fe4000f8e00ff */
[----:B--2---:R-:W-:-:S02]  /*16a0*/  UIMAD.WIDE.U32 UR18, UR6, UR12, URZ ;  /* 0x0000000c061272a5 */ /* 0x004fc4000f8e00ff */
[----:B----4-:R-:W-:Y:S02]  /*16b0*/  UISETP.NE.AND UP1, UPT, UR26, 0x1, UPT ;  /* 0x000000011a00788c */ /* 0x010fe4000bf25270 */
[----:B------:R-:W-:Y:S01]  /*16c0*/  UISETP.NE.AND UP2, UPT, UR25, 0x1, UPT ;  /* 0x000000011900788c */ /* 0x000fe2000bf45270 */
[----:B------:R-:W-:Y:S02]  /*16d0*/  UMOV UR10, UR11 ;  /* 0x0000000b000a7c82 */ /* 0x000fe40008000000 */
[----:B------:R-:W-:Y:S01]  /*16e0*/  UMOV UR18, UR19 ;  /* 0x0000001300127c82 */ /* 0x000fe20008000000 */
[----:B------:R-:W-:Y:S02]  /*16f0*/  @UP0 USHF.R.U32.HI UR5, URZ, UR7, UR10 ;  /* 0x00000007ff050299 */ /* 0x000fe4000801160a */
[----:B------:R-:W-:Y:S02]  /*1700*/  UIMAD.WIDE.U32 UR22, UR32, UR15, URZ ;  /* 0x0000000f201672a5 */ /* 0x000fe4000f8e00ff */
[----:B------:R-:W-:-:S02]  /*1710*/  UIMAD.WIDE.U32 UR10, UR5, UR8, URZ ;  /* 0x00000008050a72a5 */ /* 0x000fc4000f8e00ff */
[----:B------:R-:W-:Y:S02]  /*1720*/  @UP1 USHF.R.U32.HI UR6, URZ, UR13, UR18 ;  /* 0x0000000dff061299 */ /* 0x000fe40008011612 */
[----:B------:R-:W-:Y:S02]  /*1730*/  UIMAD.WIDE.U32 UR16, UR29, UR12, URZ ;  /* 0x0000000c1d1072a5 */ /* 0x000fe4000f8e00ff */
[----:B------:R-:W-:Y:S01]  /*1740*/  UIMAD.WIDE.U32 UR18, UR6, UR8, URZ ;  /* 0x00000008061272a5 */ /* 0x000fe2000f8e00ff */
[----:B------:R-:W-:Y:S01]  /*1750*/  UMOV UR4, UR23 ;  /* 0x0000001700047c82 */ /* 0x000fe20008000000 */
[----:B------:R-:W-:Y:S01]  /*1760*/  UMOV UR10, UR11 ;  /* 0x0000000b000a7c82 */ /* 0x000fe20008000000 */
[----:B------:R-:W-:Y:S02]  /*1770*/  USHF.R.U32.HI UR4, URZ, UR7, UR4 ;  /* 0x00000007ff047299 */ /* 0x000fe40008011604 */
[----:B------:R-:W-:Y:S01]  /*1780*/  @UP2 USHF.R.U32.HI UR5, URZ, UR9, UR10 ;  /* 0x00000009ff052299 */ /* 0x000fe2000801160a */
[----:B------:R-:W-:Y:S01]  /*1790*/  UMOV UR16, UR17 ;  /* 0x0000001100107c82 */ /* 0x000fe20008000000 */
[----:B------:R-:W-:Y:S01]  /*17a0*/  UMOV UR18, UR19 ;  /* 0x0000001300127c82 */ /* 0x000fe20008000000 */
[----:B------:R-:W-:-:S02]  /*17b0*/  USHF.R.U32.HI UR13, URZ, UR13, UR16 ;  /* 0x0000000dff0d7299 */ /* 0x000fc40008011610 */
[----:B------:R-:W-:Y:S02]  /*17c0*/  USEL UR4, UR32, UR4, !UP0 ;  /* 0x0000000420047287 */ /* 0x000fe4000c000000 */
[----:B------:R-:W-:Y:S02]  /*17d0*/  @UP2 USHF.R.U32.HI UR6, URZ, UR9, UR18 ;  /* 0x00000009ff062299 */ /* 0x000fe40008011612 */
[----:B------:R-:W-:Y:S02]  /*17e0*/  UIMAD UR7, UR5, UR25, URZ ;  /* 0x00000019050772a4 */ /* 0x000fe4000f8e02ff */
[----:B------:R-:W-:Y:S02]  /*17f0*/  USEL UR5, UR29, UR13, !UP1 ;  /* 0x0000000d1d057287 */ /* 0x000fe4000c800000 */
[----:B------:R-:W-:Y:S02]  /*1800*/  UIMAD UR12, UR6, UR25, URZ ;  /* 0x00000019060c72a4 */ /* 0x000fe4000f8e02ff */
[----:B------:R-:W-:-:S02]  /*1810*/  UISETP.GE.AND UP0, UPT, UR4, UR7, UPT ;  /* 0x000000070400728c */ /* 0x000fc4000bf06270 */
[----:B------:R-:W-:Y:S02]  /*1820*/  UIMAD.WIDE.U32 UR10, UR4, UR8, URZ ;  /* 0x00000008040a72a5 */ /* 0x000fe4000f8e00ff */
[----:B------:R-:W-:Y:S02]  /*1830*/  UISETP.GE.OR UP0, UPT, UR5, UR12, UP0 ;  /* 0x0000000c0500728c */ /* 0x000fe40008706670 */
[----:B------:R-:W-:Y:S02]  /*1840*/  UIMAD.WIDE.U32 UR12, UR5, UR8, URZ ;  /* 0x00000008050c72a5 */ /* 0x000fe4000f8e00ff */
[----:B------:R-:W-:Y:S01]  /*1850*/  UIADD3 UR10, UPT, UPT, -UR4, URZ, URZ ;  /* 0x000000ff040a7290 */ /* 0x000fe2000fffe1ff */
[----:B------:R-:W-:Y:S01]  /*1860*/  UMOV UR8, UR11 ;  /* 0x0000000b00087c82 */ /* 0x000fe20008000000 */
[----:B------:R-:W-:Y:S02]  /*1870*/  UIADD3 UR11, UPT, UPT, -UR5, URZ, URZ ;  /* 0x000000ff050b7290 */ /* 0x000fe4000fffe1ff */
[----:B------:R-:W-:-:S03]  /*1880*/  USHF.R.U32.HI UR8, URZ, UR9, UR8 ;  /* 0x00000009ff087299 */ /* 0x000fc60008011608 */
[----:B------:R-:W-:Y:S01]  /*1890*/  @!UP0 UMOV UR7, UR13 ;  /* 0x0000000d00078c82 */ /* 0x000fe20008000000 */
[----:B------:R-:W-:Y:S02]  /*18a0*/  UIMAD UR32, UR14, UR10, UR32 ;  /* 0x0000000a0e2072a4 */ /* 0x000fe4000f8e0220 */
[----:B------:R-:W-:Y:S02]  /*18b0*/  USEL UR8, UR4, UR8, !UP2 ;  /* 0x0000000804087287 */ /* 0x000fe4000d000000 */
[----:B------:R-:W-:Y:S02]  /*18c0*/  @!UP0 USHF.R.U32.HI UR7, URZ, UR9, UR7 ;  /* 0x00000009ff078299 */ /* 0x000fe40008011607 */
[----:B------:R-:W-:Y:S02]  /*18d0*/  UIADD3 UR9, UPT, UPT, -UR8, URZ, URZ ;  /* 0x000000ff08097290 */ /* 0x000fe4000fffe1ff */
[----:B------:R-:W-:Y:S02]  /*18e0*/  @!UP0 USEL UR7, UR5, UR7, !UP2 ;  /* 0x0000000705078287 */ /* 0x000fe4000d000000 */
[----:B------:R-:W-:-:S02]  /*18f0*/  UIMAD UR9, UR25, UR9, UR4 ;  /* 0x00000009190972a4 */ /* 0x000fc4000f8e0204 */
[----:B------:R-:W-:Y:S02]  /*1900*/  @!UP0 UIADD3 UR8, UPT, UPT, UR8, -UR7, URZ ;  /* 0x8000000708088290 */ /* 0x000fe4000fffe0ff */
[----:B------:R-:W-:Y:S02]  /*1910*/  @!UP0 UIMAD UR6, UR9, UR6, UR7 ;  /* 0x00000006090682a4 */ /* 0x000fe4000f8e0207 */
[----:B------:R-:W-:Y:S02]  /*1920*/  @!UP0 UIMAD UR4, UR8, UR25, UR5 ;  /* 0x00000019080482a4 */ /* 0x000fe4000f8e0205 */
[----:B------:R-:W-:Y:S02]  /*1930*/  UIMAD UR29, UR26, UR11, UR29 ;  /* 0x0000000b1a1d72a4 */ /* 0x000fe4000f8e021d */
[----:B------:R-:W-:Y:S01]  /*1940*/  UIMAD UR32, UR4, UR14, UR32 ;  /* 0x0000000e042072a4 */ /* 0x000fe2000f8e0220 */
[----:B------:R-:W-:Y:S02]  /*1950*/  @!UP0 UMOV UR5, UR6 ;  /* 0x0000000600058c82 */ /* 0x000fe40008000000 */
[----:B------:R-:W-:-:S12]  /*1960*/  UIMAD UR29, UR5, UR26, UR29 ;  /* 0x0000001a051d72a4 */ /* 0x000fd8000f8e021d */
.L_x_19:
[----:B------:R-:W-:-:S09]  /*1970*/  UISETP.NE.AND UP0, UPT, UR30, 0x1, UPT ;  /* 0x000000011e00788c */ /* 0x000fd2000bf05270 */
[----:B------:R-:W-:Y:S05]  /*1980*/  BRA.U UP0, `(.L_x_20) ;  /* 0x0000000100447547 */ /* 0x000fea000b800000 */
[----:B------:R-:W1:Y:S01]  /*1990*/  LDCU.128 UR8, c[0x0][0xb10] ;  /* 0x00016200ff0877ac */ /* 0x000e620008000c00 */
[----:B------:R-:W2:Y:S01]  /*19a0*/  LDCU UR12, c[0x0][0xb0c] ;  /* 0x00016180ff0c77ac */ /* 0x000ea20008000800 */
[----:B------:R-:W3:Y:S01]  /*19b0*/  LDCU UR13, c[0x0][0xb20] ;  /* 0x00016400ff0d77ac */ /* 0x000ee20008000800 */
[----:B-1----:R-:W-:Y:S02]  /*19c0*/  UIMAD.WIDE.U32 UR6, UR29, UR8, URZ ;  /* 0x000000081d0672a5 */ /* 0x002fe4000f8e00ff */
[----:B------:R-:W-:Y:S02]  /*19d0*/  UIMAD.WIDE.U32 UR4, UR32, UR11, URZ ;  /* 0x0000000b200472a5 */ /* 0x000fe4000f8e00ff */
[----:B--2---:R-:W-:Y:S02]  /*19e0*/  UISETP.NE.AND UP1, UPT, UR12, 0x1, UPT ;  /* 0x000000010c00788c */ /* 0x004fe4000bf25270 */
[----:B------:R-:W-:Y:S01]  /*19f0*/  UISETP.NE.AND UP0, UPT, UR10, 0x1, UPT ;  /* 0x000000010a00788c */ /* 0x000fe2000bf05270 */
[----:B------:R-:W-:-:S02]  /*1a00*/  UMOV UR6, UR7 ;  /* 0x0000000700067c82 */ /* 0x000fc40008000000 */
[----:B------:R-:W-:Y:S01]  /*1a10*/  UMOV UR4, UR5 ;  /* 0x0000000500047c82 */ /* 0x000fe20008000000 */
[----:B------:R-:W-:Y:S02]  /*1a20*/  USHF.R.U32.HI UR9, URZ, UR9, UR6 ;  /* 0x00000009ff097299 */ /* 0x000fe40008011606 */
[----:B---3--:R-:W-:Y:S02]  /*1a30*/  USHF.R.U32.HI UR4, URZ, UR13, UR4 ;  /* 0x0000000dff047299 */ /* 0x008fe40008011604 */
[----:B------:R-:W-:Y:S02]  /*1a40*/  USEL UR5, UR29, UR9, !UP1 ;  /* 0x000000091d057287 */ /* 0x000fe4000c800000 */
[----:B------:R-:W-:-:S04]  /*1a50*/  USEL UR4, UR32, UR4, !UP0 ;  /* 0x0000000420047287 */ /* 0x000fc8000c000000 */
[----:B------:R-:W-:Y:S02]  /*1a60*/  UIADD3 UR6, UPT, UPT, UR5, -UR4, URZ ;  /* 0x8000000405067290 */ /* 0x000fe4000fffe0ff */
[----:B------:R-:W-:Y:S02]  /*1a70*/  UIADD3 UR4, UPT, UPT, -UR5, UR4, URZ ;  /* 0x0000000405047290 */ /* 0x000fe4000fffe1ff */
[----:B------:R-:W-:Y:S02]  /*1a80*/  UIMAD UR32, UR6, UR10, UR32 ;  /* 0x0000000a062072a4 */ /* 0x000fe4000f8e0220 */
[----:B------:R-:W-:-:S12]  /*1a90*/  UIMAD UR29, UR4, UR12, UR29 ;  /* 0x0000000c041d72a4 */ /* 0x000fd8000f8e021d */
.L_x_20:
[----:B------:R-:W-:-:S09]  /*1aa0*/  UISETP.EQ.U32.AND UP0, UPT, UR31, 0x1, UPT ;  /* 0x000000011f00788c */ /* 0x000fd2000bf02070 */
[----:B------:R-:W-:Y:S05]  /*1ab0*/  BRA.U !UP0, `(.L_x_21) ;  /* 0x00000001080c7547 */ /* 0x000fea000b800000 */
[----:B------:R-:W-:Y:S01]  /*1ac0*/  UCGABAR_WAIT ;  /* 0x0000000000007dc7 */ /* 0x000fe20008000000 */
[----:B------:R-:W-:Y:S01]  /*1ad0*/  CCTL.IVALL ;  /* 0x00000000ff00798f */ /* 0x000fe20002000000 */
[----:B------:R-:W-:Y:S05]  /*1ae0*/  BRA `(.L_x_22) ;  /* 0x0000000000047947 */ /* 0x000fea0003800000 */
.L_x_21:
[----:B------:R-:W-:Y:S06]  /*1af0*/  BAR.SYNC.DEFER_BLOCKING 0x0 ;  /* 0x0000000000007b1d */ /* 0x000fec0000010000 */
.L_x_22:
[----:B------:R-:W-:Y:S05]  /*1b00*/  BRA.U UP6, `(.L_x_23) ;  /* 0x0000001906307547 */ /* 0x000fea000b800000 */
[----:B------:R-:W1:Y:S01]  /*1b10*/  LDCU UR6, c[0x0][0x38c] ;  /* 0x00007180ff0677ac */ /* 0x000e620008000800 */
[----:B------:R-:W-:Y:S01]  /*1b20*/  PLOP3.LUT P1, PT, PT, PT, UP3, 0x80, 0x8 ;  /* 0x000000000008781c */ /* 0x000fe20003f2f038 */
[----:B------:R-:W-:Y:S01]  /*1b30*/  IMAD.MOV.U32 R12, RZ, RZ, 0x1 ;  /* 0x00000001ff0c7424 */ /* 0x000fe200078e00ff */
[----:B------:R-:W-:Y:S01]  /*1b40*/  ISETP.EQ.OR P2, PT, R0, RZ, P3 ;  /* 0x000000ff0000720c */ /* 0x000fe20001f42670 */
[----:B------:R-:W-:Y:S01]  /*1b50*/  UISETP.NE.AND UP1, UPT, UR20, URZ, UPT ;  /* 0x000000ff1400728c */ /* 0x000fe2000bf25270 */
[----:B------:R-:W-:Y:S02]  /*1b60*/  PLOP3.LUT P1, PT, P1, PT, PT, 0x8, 0x80 ;  /* 0x000000000080781c */ /* 0x000fe40000f2e170 */
[----:B------:R-:W-:Y:S01]  /*1b70*/  CS2R R10, SRZ ;  /* 0x00000000000a7805 */ /* 0x000fe2000001ff00 */
[----:B------:R-:W-:Y:S01]  /*1b80*/  IMAD.MOV.U32 R9, RZ, RZ, RZ ;  /* 0x000000ffff097224 */ /* 0x000fe200078e00ff */
[----:B------:R-:W2:Y:S01]  /*1b90*/  LDCU UR41, c[0x0][0x370] ;  /* 0x00006e00ff2977ac */ /* 0x000ea20008000800 */
[----:B------:R-:W-:Y:S01]  /*1ba0*/  IMAD.MOV.U32 R8, RZ, RZ, 0x1 ;  /* 0x00000001ff087424 */ /* 0x000fe200078e00ff */
[----:B------:R-:W3:Y:S01]  /*1bb0*/  LDCU.64 UR30, c[0x0][0x348] ;  /* 0x00006900ff1e77ac */ /* 0x000ee20008000a00 */
[----:B------:R-:W4:Y:S01]  /*1bc0*/  LDCU UR39, c[0x0][0x374] ;  /* 0x00006e80ff2777ac */ /* 0x000f220008000800 */
[----:B-1----:R-:W-:-:S02]  /*1bd0*/  UIADD3 UR5, UPT, UPT, UR6, 0x3f, URZ ;  /* 0x0000003f06057890 */ /* 0x002fc4000fffe0ff */
[----:B------:R-:W-:Y:S02]  /*1be0*/  UIADD3 UR47, UPT, UPT, UR6, 0x7e, URZ ;  /* 0x0000007e062f7890 */ /* 0x000fe4000fffe0ff */
[----:B------:R-:W-:Y:S02]  /*1bf0*/  USHF.R.S32.HI UR4, URZ, 0x1f, UR5 ;  /* 0x0000001fff047899 */ /* 0x000fe40008011405 */
[----:B------:R-:W-:Y:S02]  /*1c00*/  USEL UR26, UR33, 0x2, UP1 ;  /* 0x00000002211a7887 */ /* 0x000fe40008800000 */
[----:B------:R-:W-:Y:S02]  /*1c10*/  ULEA.HI UR4, UR4, UR5, URZ, 0x6 ;  /* 0x0000000504047291 */ /* 0x000fe4000f8f30ff */
[----:B------:R-:W-:Y:S02]  /*1c20*/  USHF.L.U32 UR5, UR34, 0x4, URZ ;  /* 0x0000000422057899 */ /* 0x000fe400080006ff */
[----:B------:R-:W-:-:S02]  /*1c30*/  USHF.R.S32.HI UR43, URZ, 0x6, UR4 ;  /* 0x00000006ff2b7899 */ /* 0x000fc40008011404 */
[----:B------:R-:W-:Y:S02]  /*1c40*/  UIADD3 UR4, UPT, UPT, UR6, -0x1, URZ ;  /* 0xffffffff06047890 */ /* 0x000fe4000fffe0ff */
[----:B------:R-:W-:Y:S02]  /*1c50*/  UISETP.LT.U32.AND UP0, UPT, UR43, 0xd, UPT ;  /* 0x0000000d2b00788c */ /* 0x000fe4000bf01070 */
[----:B------:R-:W-:Y:S02]  /*1c60*/  UISETP.GE.U32.AND UP2, UPT, UR4, -0x7f, UPT ;  /* 0xffffff810400788c */ /* 0x000fe4000bf46070 */
[----:B------:R-:W-:Y:S02]  /*1c70*/  USEL UR42, UR43, 0xd, UP0 ;  /* 0x0000000d2b2a7887 */ /* 0x000fe40008000000 */
[----:B------:R-:W-:Y:S02]  /*1c80*/  ULOP3.LUT UR44, UR5, 0x30, URZ, 0xe2, !UPT ;  /* 0x00000030052c7892 */ /* 0x000fe4000f8ee2ff */
[----:B------:R-:W-:-:S02]  /*1c90*/  UIADD3 UR25, UPT, UPT, UR42, -0x1, URZ ;  /* 0xffffffff2a197890 */ /* 0x000fc4000fffe0ff */
[----:B------:R-:W-:Y:S01]  /*1ca0*/  UIADD3 UR45, UPT, UPT, UR43, -UR42, URZ ;  /* 0x8000002a2b2d7290 */ /* 0x000fe2000fffe0ff */
[----:B------:R-:W-:Y:S02]  /*1cb0*/  UMOV UR5, URZ ;  /* 0x000000ff00057c82 */ /* 0x000fe40008000000 */
[----:B------:R-:W-:-:S04]  /*1cc0*/  @UP2 UIADD3 UR25, UPT, UPT, UR42, URZ, URZ ;  /* 0x000000ff2a192290 */ /* 0x000fc8000fffe0ff */
[----:B--234-:R-:W-:-:S12]  /*1cd0*/  UIADD3 UR25, UPT, UPT, UR25, 0x1, URZ ;  /* 0x0000000119197890 */ /* 0x01cfd8000fffe0ff */
.L_x_43:
[----:B------:R-:W-:Y:S01]  /*1ce0*/  UISETP.NE.AND UP0, UPT, UR54, URZ, UPT ;  /* 0x000000ff3600728c */ /* 0x000fe2000bf05270 */
[----:B------:R-:W1:Y:S08]  /*1cf0*/  S2UR UR54, SR_CgaCtaId ;  /* 0x00000000003679c3 */ /* 0x000e700000008800 */
[----:B------:R-:W-:Y:S05]  /*1d00*/  BRA.U UP0, `(.L_x_24) ;  /* 0x0000000100347547 */ /* 0x000fea000b800000 */
[----:B------:R-:W2:Y:S01]  /*1d10*/  S2R R0, SR_CgaCtaId ;  /* 0x0000000000007919 */ /* 0x000ea20000008800 */
[----:B------:R-:W-:-:S04]  /*1d20*/  MOV R2, 0x400 ;  /* 0x0000040000027802 */ /* 0x000fc80000000f00 */
[----:B--2---:R-:W-:Y:S02]  /*1d30*/  LEA R0, R0, R2, 0x18 ;  /* 0x0000000200007211 */ /* 0x004fe400078ec0ff */
[----:B------:R-:W-:-:S03]  /*1d40*/  SHF.L.U32 R2, R8, 0x1f, RZ ;  /* 0x0000001f08027819 */ /* 0x000fc600000006ff */
[----:B------:R-:W-:-:S04]  /*1d50*/  IMAD R0, R9, 0x8, R0 ;  /* 0x0000000809007824 */ /* 0x000fc800078e0200 */
[----:B------:R-:W2:Y:S02]  /*1d60*/  SYNCS.PHASECHK.TRANS64.TRYWAIT P0, [R0+URZ+0x180], R2 ;  /* 0x00018002000075a7 */ /* 0x000ea400080011ff */
[----:B--2---:R-:W-:Y:S05]  /*1d70*/  @!P0 BRA `(.L_x_25) ;  /* 0x0000006000648947 */ /* 0x004fea0003800000 */
.L_x_132:
[----:B------:R-:W-:Y:S01]  /*1d80*/  VIADD R9, R9, 0x1 ;  /* 0x0000000109097836 */ /* 0x000fe20000000000 */
[----:B------:R2:W-:Y:S04]  /*1d90*/  SYNCS.ARRIVE.TRANS64.A1T0 RZ, [R0+URZ+0x170], RZ ;  /* 0x000170ff00ff79a7 */ /* 0x0005e800081000ff */
[----:B------:R-:W-:-:S04]  /*1da0*/  ISETP.NE.AND P0, PT, R9, 0x2, PT ;  /* 0x000000020900780c */ /* 0x000fc80003f05270 */
[----:B------:R-:W-:Y:S02]  /*1db0*/  SEL R9, R9, RZ, P0 ;  /* 0x000000ff09097207 */ /* 0x000fe40000000000 */
[----:B--2---:R-:W-:-:S04]  /*1dc0*/  SEL R0, RZ, 0x1, P0 ;  /* 0x00000001ff007807 */ /* 0x004fc80000000000 */
[----:B------:R-:W-:-:S07]  /*1dd0*/  LOP3.LUT R8, R8, R0, RZ, 0x3c, !PT ;  /* 0x0000000008087212 */ /* 0x000fce00078e3cff */
.L_x_24:
[----:B------:R-:W-:Y:S01]  /*1de0*/  UMOV UR6, 0x400 ;  /* 0x0000040000067882 */ /* 0x000fe20000000000 */
[----:B------:R-:W-:Y:S01]  /*1df0*/  SHF.L.U32 R0, R12, 0x1f, RZ ;  /* 0x0000001f0c007819 */ /* 0x000fe200000006ff */
[----:B-1----:R-:W-:Y:S02]  /*1e00*/  ULEA UR6, UR54, UR6, 0x18 ;  /* 0x0000000636067291 */ /* 0x002fe4000f8ec0ff */
[----:B------:R-:W-:Y:S02]  /*1e10*/  UISETP.GE.U32.AND UP0, UPT, UR47, 0x7f, UPT ;  /* 0x0000007f2f00788c */ /* 0x000fe4000bf06070 */
[----:B------:R-:W-:Y:S02]  /*1e20*/  ULEA UR4, UR5, UR6, 0x3 ;  /* 0x0000000605047291 */ /* 0x000fe4000f8e18ff */
[----:B------:R-:W-:Y:S02]  /*1e30*/  ULEA UR11, UR32, UR46, 0x2 ;  /* 0x0000002e200b7291 */ /* 0x000fe4000f8e10ff */
[----:B------:R-:W-:-:S02]  /*1e40*/  ULEA UR35, UR29, UR44, 0x6 ;  /* 0x0000002c1d237291 */ /* 0x000fc4000f8e30ff */
[----:B------:R-:W-:Y:S01]  /*1e50*/  USHF.L.U32 UR11, UR11, 0x4, URZ ;  /* 0x000000040b0b7899 */ /* 0x000fe200080006ff */
[----:B------:R-:W-:Y:S02]  /*1e60*/  UMOV UR13, URZ ;  /* 0x000000ff000d7c82 */ /* 0x000fe40008000000 */
[----:B------:R1:W2:Y:S01]  /*1e70*/  SYNCS.PHASECHK.TRANS64.TRYWAIT P0, [UR4+0x68], R0 ;  /* 0x00006800ff0075a7 */ /* 0x0002a20008001104 */
[----:B------:R-:W-:Y:S08]  /*1e80*/  BRA.U !UP0, `(.L_x_26) ;  /* 0x0000000108cc7547 */ /* 0x000ff0000b800000 */
[----:B------:R-:W-:Y:S01]  /*1e90*/  UMOV UR7, URZ ;  /* 0x000000ff00077c82 */ /* 0x000fe20008000000 */
[----:B------:R-:W-:-:S05]  /*1ea0*/  UMOV UR4, UR5 ;  /* 0x0000000500047c82 */ /* 0x000fca0008000000 */
.L_x_32:
[----:B------:R-:W-:Y:S01]  /*1eb0*/  ULEA UR33, UR4, UR6, 0x3 ;  /* 0x0000000604217291 */ /* 0x000fe2000f8e18ff */
[----:B------:R-:W-:Y:S01]  /*1ec0*/  @!P3 MOV R2, 0x4000 ;  /* 0x000040000002b802 */ /* 0x000fe20000000f00 */
[----:B--2-4-:R-:W-:Y:S10]  /*1ed0*/  @P0 BRA `(.L_x_27) ;  /* 0x00000000000c0947 */ /* 0x014ff40003800000 */
[----:B------:R-:W-:-:S04]  /*1ee0*/  SHF.L.U32 R3, R12, 0x1f, RZ ;  /* 0x0000001f0c037819 */ /* 0x000fc800000006ff */
[----:B------:R-:W2:Y:S02]  /*1ef0*/  SYNCS.PHASECHK.TRANS64.TRYWAIT P0, [UR33+0x68], R3 ;  /* 0x00006803ff0075a7 */ /* 0x000ea40008001121 */
[----:B--2---:R-:W-:Y:S05]  /*1f00*/  @!P0 BRA `(.L_x_28) ;  /* 0x0000006000148947 */ /* 0x004fea0003800000 */
.L_x_27:
[----:B------:R2:W-:Y:S01]  /*1f10*/  @!P3 SYNCS.ARRIVE.TRANS64 RZ, [UR33], R2 ;  /* 0x00000002ffffb9a7 */ /* 0x0005e20008000021 */
[----:B------:R-:W-:-:S04]  /*1f20*/  ULOP3.LUT UR5, UR26, 0x2, URZ, 0xfc, !UPT ;  /* 0x000000021a057892 */ /* 0x000fc8000f8efcff */
[----:B------:R-:W-:-:S09]  /*1f30*/  UISETP.NE.AND UP0, UPT, UR5, 0x2, UPT ;  /* 0x000000020500788c */ /* 0x000fd2000bf05270 */
[----:B------:R-:W-:Y:S05]  /*1f40*/  BRA.U UP0, `(.L_x_29) ;  /* 0x0000000100047547 */ /* 0x000fea000b800000 */
[----:B------:R-:W-:Y:S05]  /*1f50*/  BPT.TRAP 0x1 ;  /* 0x000000040000795c */ /* 0x000fea0000300000 */
.L_x_29:
[----:B------:R-:W-:Y:S04]  /*1f60*/  BSSY.RECONVERGENT B0, `(.L_x_30) ;  /* 0x0000003000007945 */ /* 0x000fe80003800200 */
[----:B------:R-:W-:Y:S05]  /*1f70*/  @P2 BRA `(.L_x_31) ;  /* 0x0000000000042947 */ /* 0x000fea0003800000 */
[----:B------:R-:W-:Y:S05]  /*1f80*/  BPT.TRAP 0x1 ;  /* 0x000000040000795c */ /* 0x000fea0000300000 */
.L_x_31:
[----:B------:R-:W-:Y:S05]  /*1f90*/  BSYNC.RECONVERGENT B0 ;  /* 0x0000000000007941 */ /* 0x000fea0003800200 */
.L_x_30:
[----:B------:R-:W-:Y:S02]  /*1fa0*/  UIADD3 UR5, UPT, UPT, UR4, 0x1, URZ ;  /* 0x0000000104057890 */ /* 0x000fe4000fffe0ff */
[----:B------:R-:W-:Y:S02]  /*1fb0*/  USHF.L.U32 UR4, UR4, 0xc, URZ ;  /* 0x0000000c04047899 */ /* 0x000fe400080006ff */
[----:B------:R-:W-:Y:S02]  /*1fc0*/  UISETP.NE.AND UP0, UPT, UR5, 0xd, UPT ;  /* 0x0000000d0500788c */ /* 0x000fe4000bf05270 */
[----:B------:R-:W-:Y:S02]  /*1fd0*/  ULOP3.LUT UR32, UR28, UR4, URZ, 0xfc, !UPT ;  /* 0x000000041c207292 */ /* 0x000fe4000f8efcff */
[----:B------:R-:W-:Y:S02]  /*1fe0*/  USEL UR9, URZ, 0x1, UP0 ;  /* 0x00000001ff097887 */ /* 0x000fe40008000000 */
[----:B------:R-:W-:-:S02]  /*1ff0*/  USEL UR5, UR5, URZ, UP0 ;  /* 0x000000ff05057287 */ /* 0x000fc40008000000 */
[----:B------:R-:W-:Y:S02]  /*2000*/  UIADD3 UR14, UP0, UPT, UR30, 0x180, URZ ;  /* 0x000001801e0e7890 */ /* 0x000fe4000ff1e0ff */
[----:B------:R-:W-:Y:S01]  /*2010*/  ULEA UR8, UR5, UR6, 0x3 ;  /* 0x0000000605087291 */ /* 0x000fe2000f8e18ff */
[----:B------:R-:W-:Y:S01]  /*2020*/  LOP3.LUT R12, R12, UR9, RZ, 0x3c, !PT ;  /* 0x000000090c0c7c12 */ /* 0x000fe2000f8e3cff */
[----:B------:R-:W-:Y:S02]  /*2030*/  ULOP3.LUT UR4, UR27, UR4, URZ, 0xfc, !UPT ;  /* 0x000000041b047292 */ /* 0x000fe4000f8efcff */
[----:B------:R-:W-:Y:S01]  /*2040*/  USHF.L.U32 UR34, UR7, 0x6, URZ ;  /* 0x0000000607227899 */ /* 0x000fe200080006ff */
[----:B-1----:R-:W-:Y:S01]  /*2050*/  SHF.L.U32 R0, R12, 0x1f, RZ ;  /* 0x0000001f0c007819 */ /* 0x002fe200000006ff */
[----:B------:R-:W-:Y:S02]  /*2060*/  UIADD3 UR7, UPT, UPT, UR7, 0x1, URZ ;  /* 0x0000000107077890 */ /* 0x000fe4000fffe0ff */
[----:B------:R-:W-:Y:S01]  /*2070*/  UIADD3 UR16, UP1, UPT, UR30, 0x80, URZ ;  /* 0x000000801e107890 */ /* 0x000fe2000ff3e0ff */
[----:B------:R3:W4:Y:S01]  /*2080*/  SYNCS.PHASECHK.TRANS64.TRYWAIT P0, [UR8+0x68], R0 ;  /* 0x00006800ff0075a7 */ /* 0x0007220008001108 */
[----:B------:R-:W-:-:S02]  /*2090*/  ULEA UR32, UR32, UR6, 0x1 ;  /* 0x0000000620207291 */ /* 0x000fc4000f8e08ff */
[----:B------:R-:W-:Y:S02]  /*20a0*/  ULEA UR4, UR4, UR6, 0x1 ;  /* 0x0000000604047291 */ /* 0x000fe4000f8e08ff */
[----:B------:R-:W-:Y:S02]  /*20b0*/  UIADD3.X UR15, UPT, UPT, URZ, UR31, URZ, UP0, !UPT ;  /* 0x0000001fff0f7290 */ /* 0x000fe400087fe4ff */
[----:B------:R-:W-:Y:S02]  /*20c0*/  UISETP.NE.AND UP0, UPT, UR7, UR25, UPT ;  /* 0x000000190700728c */ /* 0x000fe4000bf05270 */
[----:B------:R-:W-:Y:S02]  /*20d0*/  UIADD3.X UR17, UPT, UPT, URZ, UR31, URZ, UP1, !UPT ;  /* 0x0000001fff117290 */ /* 0x000fe40008ffe4ff */
[----:B------:R-:W-:Y:S02]  /*20e0*/  UIADD3 UR32, UPT, UPT, UR32, 0x3400, URZ ;  /* 0x0000340020207890 */ /* 0x000fe4000fffe0ff */
[----:B------:R-:W-:-:S02]  /*20f0*/  UIADD3 UR8, UPT, UPT, UR4, 0x1d400, URZ ;  /* 0x0001d40004087890 */ /* 0x000fc4000fffe0ff */
[----:B------:R-:W-:Y:S02]  /*2100*/  UPRMT UR13, URZ, 0x5410, UR24 ;  /* 0x00005410ff0d7896 */ /* 0x000fe40008000018 */
[----:B------:R-:W-:Y:S01]  /*2110*/  UPRMT UR4, URZ, 0x5410, UR21 ;  /* 0x00005410ff047896 */ /* 0x000fe20008000015 */
[----:B------:R-:W-:Y:S01]  /*2120*/  UMOV UR18, 0x0 ;  /* 0x0000000000127882 */ /* 0x000fe20000000000 */
[----:B------:R-:W-:Y:S01]  /*2130*/  UMOV UR19, 0x10000000 ;  /* 0x1000000000137882 */ /* 0x000fe20000000000 */
[----:B------:R-:W-:Y:S01]  /*2140*/  UMOV UR12, UR36 ;  /* 0x00000024000c7c82 */ /* 0x000fe20008000000 */
[----:B------:R-:W-:Y:S01]  /*2150*/  UMOV UR9, UR33 ;  /* 0x0000002100097c82 */ /* 0x000fe20008000000 */
[----:B------:R-:W-:Y:S02]  /*2160*/  UMOV UR10, UR34 ;  /* 0x00000022000a7c82 */ /* 0x000fe40008000000 */
[----:B------:R1:W-:Y:S02]  /*2170*/  UTMALDG.3D.MULTICAST [UR32], [UR16], UR13, desc[UR18] ;  /* 0x00001220100073b4 */ /* 0x0003e4000801180d */
[----:B------:R2:W-:Y:S01]  /*2180*/  UTMALDG.3D.MULTICAST [UR8], [UR14], UR4, desc[UR18] ;  /* 0x000012080e0073b4 */ /* 0x0005e20008011804 */
[----:B-1----:R-:W-:Y:S01]  /*2190*/  UMOV UR13, UR25 ;  /* 0x00000019000d7c82 */ /* 0x002fe20008000000 */
[----:B--2---:R-:W-:Y:S01]  /*21a0*/  UMOV UR4, UR5 ;  /* 0x0000000500047c82 */ /* 0x004fe20008000000 */
[----:B---3--:R-:W-:Y:S05]  /*21b0*/  BRA.U UP0, `(.L_x_32) ;  /* 0xfffffffd003c7547 */ /* 0x008fea000b83ffff */
.L_x_26:
[----:B------:R-:W-:Y:S01]  /*21c0*/  ULEA UR4, UR5, UR6, 0x3 ;  /* 0x0000000605047291 */ /* 0x000fe2000f8e18ff */
[----:B-1----:R-:W-:Y:S01]  /*21d0*/  SHF.L.U32 R0, R12, 0x1f, RZ ;  /* 0x0000001f0c007819 */ /* 0x002fe200000006ff */
[----:B------:R-:W-:Y:S01]  /*21e0*/  @!P1 SYNCS.ARRIVE.TRANS64.A1T0 RZ, [UR6+0x108], RZ ;  /* 0x000108ffffff99a7 */ /* 0x000fe20008100006 */
[----:B------:R-:W-:-:S06]  /*21f0*/  UISETP.GT.AND UP0, UPT, UR43, UR42, UPT ;  /* 0x0000002a2b00728c */ /* 0x000fcc000bf04270 */
[----:B--2-4-:R1:W2:Y:S03]  /*2200*/  SYNCS.PHASECHK.TRANS64.TRYWAIT P0, [UR4+0x68], R0 ;  /* 0x00006800ff0075a7 */ /* 0x0142a60008001104 */
[----:B------:R-:W-:Y:S05]  /*2210*/  BRA.U !UP0, `(.L_x_33) ;  /* 0x0000000108d07547 */ /* 0x000fea000b800000 */
[----:B------:R-:W-:Y:S01]  /*2220*/  UIADD3 UR29, UPT, UPT, UR45, UR13, URZ ;  /* 0x0000000d2d1d7290 */ /* 0x000fe2000fffe0ff */
[----:B------:R-:W-:-:S11]  /*2230*/  UMOV UR4, UR5 ;  /* 0x0000000500047c82 */ /* 0x000fd60008000000 */
.L_x_39:
[----:B------:R-:W-:Y:S01]  /*2240*/  ULEA UR17, UR4, UR6, 0x3 ;  /* 0x0000000604117291 */ /* 0x000fe2000f8e18ff */
[----:B--2---:R-:W-:Y:S01]  /*2250*/  @!P3 MOV R2, 0x4000 ;  /* 0x000040000002b802 */ /* 0x004fe20000000f00 */
[----:B--2-4-:R-:W-:Y:S10]  /*2260*/  @P0 BRA `(.L_x_34) ;  /* 0x00000000000c0947 */ /* 0x014ff40003800000 */
[----:B------:R-:W-:-:S04]  /*2270*/  SHF.L.U32 R3, R12, 0x1f, RZ ;  /* 0x0000001f0c037819 */ /* 0x000fc800000006ff */
[----:B------:R-:W2:Y:S02]  /*2280*/  SYNCS.PHASECHK.TRANS64.TRYWAIT P0, [UR17+0x68], R3 ;  /* 0x00006803ff0075a7 */ /* 0x000ea40008001111 */
[----:B--2---:R-:W-:Y:S05]  /*2290*/  @!P0 BRA `(.L_x_35) ;  /* 0x0000005c00488947 */ /* 0x004fea0003800000 */
.L_x_34:
[----:B------:R2:W-:Y:S01]  /*22a0*/  @!P3 SYNCS.ARRIVE.TRANS64 RZ, [UR17], R2 ;  /* 0x00000002ffffb9a7 */ /* 0x0005e20008000011 */
[----:B------:R-:W-:-:S04]  /*22b0*/  ULOP3.LUT UR5, UR26, 0x2, URZ, 0xfc, !UPT ;  /* 0x000000021a057892 */ /* 0x000fc8000f8efcff */
[----:B------:R-:W-:-:S09]  /*22c0*/  UISETP.NE.AND UP0, UPT, UR5, 0x2, UPT ;  /* 0x000000020500788c */ /* 0x000fd2000bf05270 */
[----:B------:R-:W-:Y:S05]  /*22d0*/  BRA.U UP0, `(.L_x_36) ;  /* 0x0000000100047547 */ /* 0x000fea000b800000 */
[----:B------:R-:W-:Y:S05]  /*22e0*/  BPT.TRAP 0x1 ;  /* 0x000000040000795c */ /* 0x000fea0000300000 */
.L_x_36:
[----:B------:R-:W-:Y:S04]  /*22f0*/  BSSY.RECONVERGENT B0, `(.L_x_37) ;  /* 0x0000003000007945 */ /* 0x000fe80003800200 */
[----:B------:R-:W-:Y:S05]  /*2300*/  @P2 BRA `(.L_x_38) ;  /* 0x0000000000042947 */ /* 0x000fea0003800000 */
[----:B------:R-:W-:Y:S05]  /*2310*/  BPT.TRAP 0x1 ;  /* 0x000000040000795c */ /* 0x000fea0000300000 */
.L_x_38:
[----:B------:R-:W-:Y:S05]  /*2320*/  BSYNC.RECONVERGENT B0 ;  /* 0x0000000000007941 */ /* 0x000fea0003800200 */
.L_x_37:
[----:B------:R-:W-:Y:S02]  /*2330*/  UIADD3 UR5, UPT, UPT, UR4, 0x1, URZ ;  /* 0x0000000104057890 */ /* 0x000fe4000fffe0ff */
[----:B------:R-:W-:Y:S02]  /*2340*/  USHF.L.U32 UR4, UR4, 0xc, URZ ;  /* 0x0000000c04047899 */ /* 0x000fe400080006ff */
[----:B------:R-:W-:Y:S02]  /*2350*/  UISETP.NE.AND UP0, UPT, UR5, 0xd, UPT ;  /* 0x0000000d0500788c */ /* 0x000fe4000bf05270 */
[----:B------:R-:W-:Y:S02]  /*2360*/  USHF.L.U32 UR18, UR13, 0x6, URZ ;  /* 0x000000060d127899 */ /* 0x000fe400080006ff */
[----:B------:R-:W-:Y:S02]  /*2370*/  USEL UR8, URZ, 0x1, UP0 ;  /* 0x00000001ff087887 */ /* 0x000fe40008000000 */
[----:B------:R-:W-:-:S02]  /*2380*/  USEL UR5, UR5, URZ, UP0 ;  /* 0x000000ff05057287 */ /* 0x000fc40008000000 */
[----:B------:R-:W-:Y:S02]  /*2390*/  UIADD3 UR22, UP0, UPT, UR30, 0x180, URZ ;  /* 0x000001801e167890 */ /* 0x000fe4000ff1e0ff */
[----:B------:R-:W-:Y:S01]  /*23a0*/  ULEA UR7, UR5, UR6, 0x3 ;  /* 0x0000000605077291 */ /* 0x000fe2000f8e18ff */
[----:B------:R-:W-:Y:S01]  /*23b0*/  LOP3.LUT R12, R12, UR8, RZ, 0x3c, !PT ;  /* 0x000000080c0c7c12 */ /* 0x000fe2000f8e3cff */
[----:B------:R-:W-:Y:S02]  /*23c0*/  ULOP3.LUT UR8, UR27, UR4, URZ, 0xfc, !UPT ;  /* 0x000000041b087292 */ /* 0x000fe4000f8efcff */
[----:B------:R-:W-:Y:S01]  /*23d0*/  UIADD3 UR13, UPT, UPT, UR13, 0x1, URZ ;  /* 0x000000010d0d7890 */ /* 0x000fe2000fffe0ff */
[----:B-1----:R-:W-:Y:S01]  /*23e0*/  SHF.L.U32 R0, R12, 0x1f, RZ ;  /* 0x0000001f0c007819 */ /* 0x002fe200000006ff */
[----:B------:R-:W-:Y:S02]  /*23f0*/  UIADD3 UR14, UP1, UPT, UR30, 0x80, URZ ;  /* 0x000000801e0e7890 */ /* 0x000fe4000ff3e0ff */
[----:B------:R-:W-:Y:S01]  /*2400*/  UIADD3.X UR23, UPT, UPT, URZ, UR31, URZ, UP0, !UPT ;  /* 0x0000001fff177290 */ /* 0x000fe200087fe4ff */
[----:B------:R3:W4:Y:S01]  /*2410*/  SYNCS.PHASECHK.TRANS64.TRYWAIT P0, [UR7+0x68], R0 ;  /* 0x00006800ff0075a7 */ /* 0x0007220008001107 */
[----:B------:R-:W-:-:S02]  /*2420*/  ULOP3.LUT UR7, UR28, UR4, URZ, 0xfc, !UPT ;  /* 0x000000041c077292 */ /* 0x000fc4000f8efcff */
[----:B------:R-:W-:Y:S02]  /*2430*/  ULEA UR8, UR8, UR6, 0x1 ;  /* 0x0000000608087291 */ /* 0x000fe4000f8e08ff */
[----:B------:R-:W-:Y:S02]  /*2440*/  ULEA UR7, UR7, UR6, 0x1 ;  /* 0x0000000607077291 */ /* 0x000fe4000f8e08ff */
[----:B------:R-:W-:Y:S02]  /*2450*/  UISETP.NE.AND UP0, UPT, UR13, UR29, UPT ;  /* 0x0000001d0d00728c */ /* 0x000fe4000bf05270 */
[----:B------:R-:W-:Y:S02]  /*2460*/  UIADD3 UR16, UPT, UPT, UR7, 0x3400, URZ ;  /* 0x0000340007107890 */ /* 0x000fe4000fffe0ff */
[----:B------:R-:W-:Y:S02]  /*2470*/  UIADD3.X UR15, UPT, UPT, URZ, UR31, URZ, UP1, !UPT ;  /* 0x0000001fff0f7290 */ /* 0x000fe40008ffe4ff */
[----:B------:R-:W-:-:S02]  /*2480*/  UPRMT UR7, URZ, 0x5410, UR24 ;  /* 0x00005410ff077896 */ /* 0x000fc40008000018 */
[----:B------:R-:W-:Y:S02]  /*2490*/  UIADD3 UR8, UPT, UPT, UR8, 0x1d400, URZ ;  /* 0x0001d40008087890 */ /* 0x000fe4000fffe0ff */
[----:B------:R-:W-:Y:S01]  /*24a0*/  UPRMT UR4, URZ, 0x5410, UR21 ;  /* 0x00005410ff047896 */ /* 0x000fe20008000015 */
[----:B------:R-:W-:Y:S01]  /*24b0*/  UMOV UR32, 0x0 ;  /* 0x0000000000207882 */ /* 0x000fe20000000000 */
[----:B------:R-:W-:Y:S01]  /*24c0*/  UMOV UR33, 0x10000000 ;  /* 0x1000000000217882 */ /* 0x000fe20000000000 */
[----:B------:R-:W-:Y:S01]  /*24d0*/  UMOV UR19, UR35 ;  /* 0x0000002300137c82 */ /* 0x000fe20008000000 */
[----:B------:R-:W-:Y:S01]  /*24e0*/  UMOV UR20, UR36 ;  /* 0x0000002400147c82 */ /* 0x000fe20008000000 */
[----:B------:R-:W-:Y:S01]  /*24f0*/  UMOV UR12, UR36 ;  /* 0x00000024000c7c82 */ /* 0x000fe20008000000 */
[----:B------:R-:W-:Y:S01]  /*2500*/  UMOV UR9, UR17 ;  /* 0x0000001100097c82 */ /* 0x000fe20008000000 */
[----:B------:R-:W-:Y:S01]  /*2510*/  UMOV UR10, UR18 ;  /* 0x00000012000a7c82 */ /* 0x000fe20008000000 */
[----:B------:R-:W-:Y:S01]  /*2520*/  UTMALDG.3D.MULTICAST [UR16], [UR14], UR7, desc[UR32] ;  /* 0x000020100e0073b4 */ /* 0x000fe20008011807 */
[----:B------:R1:W-:Y:S02]  /*2530*/  UTMALDG.3D.MULTICAST [UR8], [UR22], UR4, desc[UR32] ;  /* 0x00002008160073b4 */ /* 0x0003e40008011804 */
[----:B-1----:R-:W-:Y:S01]  /*2540*/  UMOV UR4, UR5 ;  /* 0x0000000500047c82 */ /* 0x002fe20008000000 */
[----:B---3--:R-:W-:Y:S05]  /*2550*/  BRA.U UP0, `(.L_x_39) ;  /* 0xfffffffd00387547 */ /* 0x008fea000b83ffff */
.L_x_33:
[C---:B------:R-:W-:Y:S01]  /*2560*/  LEA R3, R11.reuse, UR6, 0x3 ;  /* 0x000000060b037c11 */ /* 0x040fe2000f8e18ff */
[----:B------:R-:W-:Y:S01]  /*2570*/  NOP ;  /* 0x0000000000007918 */ /* 0x000fe20000000000 */
[----:B-1----:R-:W-:Y:S02]  /*2580*/  SHF.L.U32 R0, R10, 0x1f, RZ ;  /* 0x0000001f0a007819 */ /* 0x002fe400000006ff */
[----:B------:R-:W-:Y:S02]  /*2590*/  LEA R4, R11, UR6, 0x4 ;  /* 0x000000060b047c11 */ /* 0x000fe4000f8e20ff */
[----:B--2-4-:R-:W1:Y:S02]  /*25a0*/  SYNCS.PHASECHK.TRANS64.TRYWAIT P0, [R3+URZ+0x110], R0 ;  /* 0x00011000030075a7 */ /* 0x014e6400080011ff */
[----:B-1----:R-:W-:Y:S05]  /*25b0*/  @!P0 BRA `(.L_x_40) ;  /* 0x0000005800988947 */ /* 0x002fea0003800000 */
.L_x_135:
[----:B------:R-:W2:Y:S01]  /*25c0*/  LDS.128 R4, [R4+0x1a0] ;  /* 0x0001a00004047984 */ /* 0x000ea20000000c00 */
[----:B------:R-:W-:Y:S01]  /*25d0*/  UISETP.GE.AND UP0, UPT, UR40, 0x1, UPT ;  /* 0x000000012800788c */ /* 0x000fe2000bf06270 */
[----:B------:R-:W-:Y:S01]  /*25e0*/  @!PT LDS RZ, [RZ] ;  /* 0x00000000fffff984 */ /* 0x000fe20000000800 */
[----:B------:R-:W-:Y:S01]  /*25f0*/  @!PT LDS RZ, [RZ] ;  /* 0x00000000fffff984 */ /* 0x000fe20000000800 */
[----:B------:R-:W-:Y:S01]  /*2600*/  @!PT LDS RZ, [RZ] ;  /* 0x00000000fffff984 */ /* 0x000fe20000000800 */
[----:B------:R-:W-:Y:S01]  /*2610*/  @!PT LDS RZ, [RZ] ;  /* 0x00000000fffff984 */ /* 0x000fe20000000800 */
[----:B------:R3:W-:Y:S06]  /*2620*/  MEMBAR.ALL.CTA ;  /* 0x0000000000007992 */ /* 0x0007ec0000008000 */
[----:B---3--:R-:W3:Y:S01]  /*2630*/  FENCE.VIEW.ASYNC.S ;  /* 0x00000000000073c6 */ /* 0x008ee20000000000 */
[----:B--2---:R-:W-:-:S13]  /*2640*/  LOP3.LUT P0, RZ, R6, 0x1, RZ, 0xc0, !PT ;  /* 0x0000000106ff7812 */ /* 0x004fda000780c0ff */
[----:B---3--:R-:W-:Y:S01]  /*2650*/  VOTEU.ANY UP1, P0 ;  /* 0x0000000000ff7886 */ /* 0x008fe20000020100 */
[----:B------:R-:W-:-:S13]  /*2660*/  PLOP3.LUT P0, PT, PT, PT, UP1, 0x80, 0x8 ;  /* 0x000000000008781c */ /* 0x000fda0003f0f018 */
[----:B-1----:R-:W-:Y:S02]  /*2670*/  @P0 LOP3.LUT R0, R5, 0xffff, RZ, 0xc0, !PT ;  /* 0x0000ffff05000812 */ /* 0x002fe400078ec0ff */
[----:B------:R-:W-:Y:S02]  /*2680*/  @P0 MOV R2, R4 ;  /* 0x0000000400020202 */ /* 0x000fe40000000f00 */
[----:B------:R-:W-:Y:S01]  /*2690*/  @P0 R2UR UR7, R0 ;  /* 0x00000000000702ca */ /* 0x000fe200000e0000 */
[----:B------:R-:W-:Y:S01]  /*26a0*/  VIADD R0, R3, 0x120 ;  /* 0x0000012003007836 */ /* 0x000fe20000000000 */
[----:B------:R-:W-:Y:S02]  /*26b0*/  @P0 SHF.R.U32.HI R4, RZ, 0x10, R5 ;  /* 0x00000010ff040819 */ /* 0x000fe40000011605 */
[----:B------:R-:W-:Y:S02]  /*26c0*/  @P0 R2UR UR8, R2 ;  /* 0x00000000020802ca */ /* 0x000fe400000e0000 */
[----:B------:R-:W-:-:S02]  /*26d0*/  PRMT R0, RZ, 0x654, R0 ;  /* 0x00000654ff007816 */ /* 0x000fc40000000000 */
[----:B------:R-:W-:Y:S02]  /*26e0*/  @P0 R2UR UR4, R4 ;  /* 0x00000000040402ca */ /* 0x000fe400000e0000 */
[----:B------:R1:W-:Y:S03]  /*26f0*/  SYNCS.ARRIVE.TRANS64.RED.A1T0 RZ, [R0+URZ], RZ ;  /* 0x000000ff00ff79a7 */ /* 0x0003e600081004ff */
[----:B------:R-:W-:-:S04]  /*2700*/  @UP1 UMOV UR37, UR7 ;  /* 0x0000000700251c82 */ /* 0x000fc80008000000 */
[----:B------:R-:W-:-:S04]  /*2710*/  @UP1 UMOV UR38, UR8 ;  /* 0x0000000800261c82 */ /* 0x000fc80008000000 */
[----:B------:R-:W-:Y:S01]  /*2720*/  @UP1 UMOV UR36, UR4 ;  /* 0x0000000400241c82 */ /* 0x000fe20008000000 */
[----:B------:R-:W-:Y:S05]  /*2730*/  BRA.U !UP0, `(.L_x_41) ;  /* 0x0000000108d47547 */ /* 0x000fea000b800000 */
[----:B------:R-:W2:Y:S01]  /*2740*/  LDCU.128 UR12, c[0x0][0xb10] ;  /* 0x00016200ff0c77ac */ /* 0x000ea20008000c00 */
[----:B------:R-:W3:Y:S01]  /*2750*/  LDCU UR29, c[0x0][0xb20] ;  /* 0x00016400ff1d77ac */ /* 0x000ee20008000800 */
[----:B------:R-:W4:Y:S01]  /*2760*/  LDCU UR20, c[0x0][0xb0c] ;  /* 0x00016180ff1477ac */ /* 0x000f220008000800 */
[----:B------:R-:W1:Y:S01]  /*2770*/  LDCU.64 UR10, c[0x0][0xb28] ;  /* 0x00016500ff0a77ac */ /* 0x000e620008000a00 */
[----:B------:R-:W-:Y:S02]  /*2780*/  UISETP.NE.AND UP3, UPT, UR40, 0x1, UPT ;  /* 0x000000012800788c */ /* 0x000fe4000bf65270 */
[----:B--2---:R-:W-:Y:S02]  /*2790*/  UIMAD.WIDE.U32 UR16, UR39, UR15, URZ ;  /* 0x0000000f271072a5 */ /* 0x004fe4000f8e00ff */
[----:B------:R-:W-:Y:S02]  /*27a0*/  UIMAD.WIDE.U32 UR8, UR41, UR12, URZ ;  /* 0x0000000c290872a5 */ /* 0x000fe4000f8e00ff */
[----:B------:R-:W-:-:S02]  /*27b0*/  UISETP.NE.AND UP0, UPT, UR14, 0x1, UPT ;  /* 0x000000010e00788c */ /* 0x000fc4000bf05270 */
[----:B------:R-:W-:Y:S01]  /*27c0*/  UIMAD.WIDE.U32 UR22, UR37, UR15, URZ ;  /* 0x0000000f251672a5 */ /* 0x000fe2000f8e00ff */
[----:B------:R-:W-:Y:S02]  /*27d0*/  UMOV UR16, UR17 ;  /* 0x0000001100107c82 */ /* 0x000fe40008000000 */
[----:B------:R-:W-:Y:S01]  /*27e0*/  UMOV UR8, UR9 ;  /* 0x0000000900087c82 */ /* 0x000fe20008000000 */
[----:B---3--:R-:W-:Y:S02]  /*27f0*/  USHF.R.U32.HI UR16, URZ, UR29, UR16 ;  /* 0x0000001dff107299 */ /* 0x008fe40008011610 */
[----:B----4-:R-:W-:Y:S02]  /*2800*/  UISETP.NE.AND UP2, UPT, UR20, 0x1, UPT ;  /* 0x000000011400788c */ /* 0x010fe4000bf45270 */
[----:B------:R-:W-:Y:S02]  /*2810*/  USHF.R.U32.HI UR8, URZ, UR13, UR8 ;  /* 0x0000000dff087299 */ /* 0x000fe40008011608 */
[----:B------:R-:W-:-:S02]  /*2820*/  USEL UR7, UR39, UR16, !UP0 ;  /* 0x0000001027077287 */ /* 0x000fc4000c000000 */
[----:B------:R-:W-:Y:S02]  /*2830*/  USEL UR8, UR41, UR8, !UP2 ;  /* 0x0000000829087287 */ /* 0x000fe4000d000000 */
[----:B-1----:R-:W-:Y:S01]  /*2840*/  UIMAD.WIDE.U32 UR16, UR7, UR10, URZ ;  /* 0x0000000a071072a5 */ /* 0x002fe2000f8e00ff */
[----:B------:R-:W-:Y:S01]  /*2850*/  UMOV UR4, UR23 ;  /* 0x0000001700047c82 */ /* 0x000fe20008000000 */
[----:B------:R-:W-:Y:S02]  /*2860*/  UIMAD.WIDE.U32 UR18, UR38, UR12, URZ ;  /* 0x0000000c261272a5 */ /* 0x000fe4000f8e00ff */
[----:B------:R-:W-:-:S03]  /*2870*/  UIMAD.WIDE.U32 UR22, UR8, UR10, URZ ;  /* 0x0000000a081672a5 */ /* 0x000fc6000f8e00ff */
[----:B------:R-:W-:Y:S01]  /*2880*/  UMOV UR16, UR17 ;  /* 0x0000001100107c82 */ /* 0x000fe20008000000 */
[----:B------:R-:W-:Y:S02]  /*2890*/  USHF.R.U32.HI UR4, URZ, UR29, UR4 ;  /* 0x0000001dff047299 */ /* 0x000fe40008011604 */
[----:B------:R-:W-:Y:S01]  /*28a0*/  @UP3 USHF.R.U32.HI UR7, URZ, UR11, UR16 ;  /* 0x0000000bff073299 */ /* 0x000fe20008011610 */
[----:B------:R-:W-:Y:S01]  /*28b0*/  UMOV UR18, UR19 ;  /* 0x0000001300127c82 */ /* 0x000fe20008000000 */
[----:B------:R-:W-:Y:S01]  /*28c0*/  UMOV UR22, UR23 ;  /* 0x0000001700167c82 */ /* 0x000fe20008000000 */
[----:B------:R-:W-:Y:S02]  /*28d0*/  USHF.R.U32.HI UR13, URZ, UR13, UR18 ;  /* 0x0000000dff0d7299 */ /* 0x000fe40008011612 */
[----:B------:R-:W-:Y:S02]  /*28e0*/  USEL UR4, UR37, UR4, !UP0 ;  /* 0x0000000425047287 */ /* 0x000fe4000c000000 */
[----:B------:R-:W-:-:S02]  /*28f0*/  @UP3 USHF.R.U32.HI UR8, URZ, UR11, UR22 ;  /* 0x0000000bff083299 */ /* 0x000fc40008011616 */
[----:B------:R-:W-:Y:S02]  /*2900*/  UIMAD UR9, UR40, UR7, URZ ;  /* 0x00000007280972a4 */ /* 0x000fe4000f8e02ff */
[----:B------:R-:W-:Y:S02]  /*2910*/  USEL UR7, UR38, UR13, !UP2 ;  /* 0x0000000d26077287 */ /* 0x000fe4000d000000 */
[----:B------:R-:W-:Y:S02]  /*2920*/  UIMAD UR12, UR40, UR8, URZ ;  /* 0x00000008280c72a4 */ /* 0x000fe4000f8e02ff */
[----:B------:R-:W-:Y:S02]  /*2930*/  UISETP.GE.AND UP0, UPT, UR4, UR9, UPT ;  /* 0x000000090400728c */ /* 0x000fe4000bf06270 */
[----:B------:R-:W-:Y:S02]  /*2940*/  UIMAD.WIDE.U32 UR16, UR4, UR10, URZ ;  /* 0x0000000a041072a5 */ /* 0x000fe4000f8e00ff */
[----:B------:R-:W-:-:S02]  /*2950*/  UISETP.GE.OR UP0, UPT, UR7, UR12, UP0 ;  /* 0x0000000c0700728c */ /* 0x000fc40008706670 */
        /* <DEDUP_REMOVED lines=19> */
.L_x_41:
[----:B------:R-:W2:Y:S02]  /*2a90*/  LDCU UR4, c[0x0][0xb30] ;  /* 0x00016600ff0477ac */ /* 0x000ea40008000800 */
[----:B--2---:R-:W-:-:S09]  /*2aa0*/  UISETP.NE.AND UP0, UPT, UR4, 0x1, UPT ;  /* 0x000000010400788c */ /* 0x004fd2000bf05270 */
[----:B------:R-:W-:Y:S05]  /*2ab0*/  BRA.U UP0, `(.L_x_42) ;  /* 0x0000000100447547 */ /* 0x000fea000b800000 */
[----:B------:R-:W2:Y:S01]  /*2ac0*/  LDCU.128 UR12, c[0x0][0xb10] ;  /* 0x00016200ff0c77ac */ /* 0x000ea20008000c00 */
[----:B------:R-:W3:Y:S01]  /*2ad0*/  LDCU UR16, c[0x0][0xb0c] ;  /* 0x00016180ff1077ac */ /* 0x000ee20008000800 */
[----:B------:R-:W4:Y:S01]  /*2ae0*/  LDCU UR17, c[0x0][0xb20] ;  /* 0x00016400ff1177ac */ /* 0x000f220008000800 */
[----:B--2---:R-:W-:Y:S02]  /*2af0*/  UIMAD.WIDE.U32 UR10, UR38, UR12, URZ ;  /* 0x0000000c260a72a5 */ /* 0x004fe4000f8e00ff */
[----:B------:R-:W-:Y:S02]  /*2b00*/  UIMAD.WIDE.U32 UR8, UR37, UR15, URZ ;  /* 0x0000000f250872a5 */ /* 0x000fe4000f8e00ff */
[----:B---3--:R-:W-:Y:S02]  /*2b10*/  UISETP.NE.AND UP2, UPT, UR16, 0x1, UPT ;  /* 0x000000011000788c */ /* 0x008fe4000bf45270 */
[----:B------:R-:W-:Y:S01]  /*2b20*/  UISETP.NE.AND UP0, UPT, UR14, 0x1, UPT ;  /* 0x000000010e00788c */ /* 0x000fe2000bf05270 */
[----:B------:R-:W-:-:S02]  /*2b30*/  UMOV UR7, UR11 ;  /* 0x0000000b00077c82 */ /* 0x000fc40008000000 */
[----:B------:R-:W-:Y:S01]  /*2b40*/  UMOV UR4, UR9 ;  /* 0x0000000900047c82 */ /* 0x000fe20008000000 */
[----:B------:R-:W-:Y:S02]  /*2b50*/  USHF.R.U32.HI UR7, URZ, UR13, UR7 ;  /* 0x0000000dff077299 */ /* 0x000fe40008011607 */
[----:B----4-:R-:W-:Y:S02]  /*2b60*/  USHF.R.U32.HI UR4, URZ, UR17, UR4 ;  /* 0x00000011ff047299 */ /* 0x010fe40008011604 */
[----:B------:R-:W-:Y:S02]  /*2b70*/  USEL UR7, UR38, UR7, !UP2 ;  /* 0x0000000726077287 */ /* 0x000fe4000d000000 */
[----:B------:R-:W-:-:S04]  /*2b80*/  USEL UR4, UR37, UR4, !UP0 ;  /* 0x0000000425047287 */ /* 0x000fc8000c000000 */
[----:B------:R-:W-:Y:S02]  /*2b90*/  UIADD3 UR8, UPT, UPT, UR7, -UR4, URZ ;  /* 0x8000000407087290 */ /* 0x000fe4000fffe0ff */
[----:B------:R-:W-:Y:S02]  /*2ba0*/  UIADD3 UR4, UPT, UPT, -UR7, UR4, URZ ;  /* 0x0000000407047290 */ /* 0x000fe4000fffe1ff */
[----:B------:R-:W-:Y:S02]  /*2bb0*/  UIMAD UR37, UR8, UR14, UR37 ;  /* 0x0000000e082572a4 */ /* 0x000fe4000f8e0225 */
[----:B------:R-:W-:-:S12]  /*2bc0*/  UIMAD UR38, UR4, UR16, UR38 ;  /* 0x00000010042672a4 */ /* 0x000fd8000f8e0226 */
.L_x_42:
[----:B------:R-:W-:Y:S01]  /*2bd0*/  VIADD R11, R11, 0x1 ;  /* 0x000000010b0b7836 */ /* 0x000fe20000000000 */
[----:B------:R-:W-:Y:S02]  /*2be0*/  R2UR UR7, R52 ;  /* 0x00000000340772ca */ /* 0x000fe400000e0000 */
[----:B------:R-:W-:Y:S02]  /*2bf0*/  R2UR UR4, R51 ;  /* 0x00000000330472ca */ /* 0x000fe400000e0000 */
[C---:B------:R-:W-:Y:S02]  /*2c00*/  ISETP.NE.AND P0, PT, R11.reuse, 0x2, PT ;  /* 0x000000020b00780c */ /* 0x040fe40003f05270 */
[----:B------:R-:W-:Y:S02]  /*2c10*/  PLOP3.LUT P1, PT, PT, PT, PT, 0x80, 0x8 ;  /* 0x000000000008781c */ /* 0x000fe40003f2f070 */
[----:B-1----:R-:W-:Y:S02]  /*2c20*/  SEL R0, RZ, 0x1, P0 ;  /* 0x00000001ff007807 */ /* 0x002fe40000000000 */
[----:B------:R-:W-:-:S02]  /*2c30*/  SEL R11, R11, RZ, P0 ;  /* 0x000000ff0b0b7207 */ /* 0x000fc40000000000 */
[----:B------:R-:W-:Y:S01]  /*2c40*/  LOP3.LUT R10, R10, R0, RZ, 0x3c, !PT ;  /* 0x000000000a0a7212 */ /* 0x000fe200078e3cff */
[----:B------:R-:W-:Y:S02]  /*2c50*/  UIADD3 UR29, UPT, UPT, UR38, UR7, URZ ;  /* 0x00000007261d7290 */ /* 0x000fe4000fffe0ff */
[----:B------:R-:W-:Y:S01]  /*2c60*/  UIADD3 UR32, UPT, UPT, UR37, UR4, URZ ;  /* 0x0000000425207290 */ /* 0x000fe2000fffe0ff */
[----:B------:R-:W-:Y:S11]  /*2c70*/  BRA.U UP1, `(.L_x_43) ;  /* 0xfffffff101187547 */ /* 0x000ff6000b83ffff */
[----:B------:R-:W-:Y:S01]  /*2c80*/  UIADD3 UR7, UPT, UPT, UR6, 0x68, URZ ;  /* 0x0000006806077890 */ /* 0x000fe2000fffe0ff */
[----:B------:R-:W-:-:S03]  /*2c90*/  SHF.L.U32 R2, R12, 0x1f, RZ ;  /* 0x0000001f0c027819 */ /* 0x000fc600000006ff */
[----:B------:R-:W-:-:S09]  /*2ca0*/  ULEA UR4, UR5, UR7, 0x3 ;  /* 0x0000000705047291 */ /* 0x000fd2000f8e18ff */
[----:B------:R-:W1:Y:S02]  /*2cb0*/  SYNCS.PHASECHK.TRANS64.TRYWAIT P0, [UR4], R2 ;  /* 0x00000002ff0075a7 */ /* 0x000e640008001104 */
[----:B-1----:R-:W-:Y:S05]  /*2cc0*/  @!P0 BRA `(.L_x_44) ;  /* 0x0000005000e88947 */ /* 0x002fea0003800000 */
.L_x_137:
[----:B------:R-:W-:-:S04]  /*2cd0*/  UIADD3 UR4, UPT, UPT, UR5, 0x1, URZ ;  /* 0x0000000105047890 */ /* 0x000fc8000fffe0ff */
[----:B------:R-:W-:-:S04]  /*2ce0*/  UISETP.NE.AND UP0, UPT, UR4, 0xd, UPT ;  /* 0x0000000d0400788c */ /* 0x000fc8000bf05270 */
[----:B------:R-:W-:Y:S02]  /*2cf0*/  USEL UR6, URZ, 0x1, UP0 ;  /* 0x00000001ff067887 */ /* 0x000fe40008000000 */
[----:B------:R-:W-:-:S04]  /*2d00*/  USEL UR4, UR4, URZ, UP0 ;  /* 0x000000ff04047287 */ /* 0x000fc80008000000 */
[----:B------:R-:W-:Y:S01]  /*2d10*/  ULEA UR5, UR4, UR7, 0x3 ;  /* 0x0000000704057291 */ /* 0x000fe2000f8e18ff */
[----:B-1----:R-:W-:-:S04]  /*2d20*/  LOP3.LUT R2, R12, UR6, RZ, 0x3c, !PT ;  /* 0x000000060c027c12 */ /* 0x002fc8000f8e3cff */
[----:B------:R-:W-:-:S04]  /*2d30*/  SHF.L.U32 R3, R2, 0x1f, RZ ;  /* 0x0000001f02037819 */ /* 0x000fc800000006ff */
[----:B------:R-:W1:Y:S02]  /*2d40*/  SYNCS.PHASECHK.TRANS64.TRYWAIT P0, [UR5], R3 ;  /* 0x00000003ff0075a7 */ /* 0x000e640008001105 */
[----:B-1----:R-:W-:Y:S05]  /*2d50*/  @!P0 BRA `(.L_x_45) ;  /* 0x0000005000dc8947 */ /* 0x002fea0003800000 */
.L_x_139:
[----:B------:R-:W-:-:S04]  /*2d60*/  UIADD3 UR4, UPT, UPT, UR4, 0x1, URZ ;  /* 0x0000000104047890 */ /* 0x000fc8000fffe0ff */
[----:B------:R-:W-:-:S04]  /*2d70*/  UISETP.NE.AND UP0, UPT, UR4, 0xd, UPT ;  /* 0x0000000d0400788c */ /* 0x000fc8000bf05270 */
[----:B------:R-:W-:Y:S02]  /*2d80*/  USEL UR6, URZ, 0x1, UP0 ;  /* 0x00000001ff067887 */ /* 0x000fe40008000000 */
[----:B------:R-:W-:-:S04]  /*2d90*/  USEL UR4, UR4, URZ, UP0 ;  /* 0x000000ff04047287 */ /* 0x000fc80008000000 */
[----:B------:R-:W-:Y:S01]  /*2da0*/  ULEA UR5, UR4, UR7, 0x3 ;  /* 0x0000000704057291 */ /* 0x000fe2000f8e18ff */
[----:B------:R-:W-:-:S04]  /*2db0*/  LOP3.LUT R2, R2, UR6, RZ, 0x3c, !PT ;  /* 0x0000000602027c12 */ /* 0x000fc8000f8e3cff */
[----:B-1----:R-:W-:-:S04]  /*2dc0*/  SHF.L.U32 R3, R2, 0x1f, RZ ;  /* 0x0000001f02037819 */ /* 0x002fc800000006ff */
[----:B------:R-:W1:Y:S02]  /*2dd0*/  SYNCS.PHASECHK.TRANS64.TRYWAIT P0, [UR5], R3 ;  /* 0x00000003ff0075a7 */ /* 0x000e640008001105 */
[----:B-1----:R-:W-:Y:S05]  /*2de0*/  @!P0 BRA `(.L_x_46) ;  /* 0x0000005000d08947 */ /* 0x002fea0003800000 */
.L_x_141:
        /* <DEDUP_REMOVED lines=9> */
.L_x_143:
        /* <DEDUP_REMOVED lines=9> */
.L_x_145:
        /* <DEDUP_REMOVED lines=9> */
.L_x_147:
        /* <DEDUP_REMOVED lines=9> */
.L_x_149:
        /* <DEDUP_REMOVED lines=9> */
.L_x_151:
        /* <DEDUP_REMOVED lines=9> */
.L_x_153:
        /* <DEDUP_REMOVED lines=9> */
.L_x_155:
        /* <DEDUP_REMOVED lines=9> */
.L_x_157:
        /* <DEDUP_REMOVED lines=9> */
.L_x_159:
[----:B------:R-:W-:-:S04]  /*3300*/  UIADD3 UR4, UPT, UPT, UR4, 0x1, URZ ;  /* 0x0000000104047890 */ /* 0x000fc8000fffe0ff */
[----:B------:R-:W-:-:S04]  /*3310*/  UISETP.NE.AND UP0, UPT, UR4, 0xd, UPT ;  /* 0x0000000d0400788c */ /* 0x000fc8000bf05270 */
[----:B------:R-:W-:Y:S02]  /*3320*/  USEL UR5, URZ, 0x1, UP0 ;  /* 0x00000001ff057887 */ /* 0x000fe40008000000 */
[----:B------:R-:W-:-:S04]  /*3330*/  USEL UR4, UR4, URZ, UP0 ;  /* 0x000000ff04047287 */ /* 0x000fc80008000000 */
[----:B------:R-:W-:Y:S01]  /*3340*/  ULEA UR4, UR4, UR7, 0x3 ;  /* 0x0000000704047291 */ /* 0x000fe2000f8e18ff */
[----:B------:R-:W-:-:S04]  /*3350*/  LOP3.LUT R2, R2, UR5, RZ, 0x3c, !PT ;  /* 0x0000000502027c12 */ /* 0x000fc8000f8e3cff */
[----:B------:R-:W-:Y:S01]  /*3360*/  SHF.L.U32 R2, R2, 0x1f, RZ ;  /* 0x0000001f02027819 */ /* 0x000fe200000006ff */
[----:B-1----:R-:W-:-:S07]  /*3370*/  IMAD.U32 R0, RZ, RZ, UR4 ;  /* 0x00000004ff007e24 */ /* 0x002fce000f8e00ff */
.L_x_56:
[----:B-1----:R1:W2:Y:S02]  /*3380*/  SYNCS.PHASECHK.TRANS64.TRYWAIT P0, [R0+URZ], R2 ;  /* 0x00000002000075a7 */ /* 0x0022a400080011ff */
[----:B--2---:R-:W-:Y:S05]  /*3390*/  @!P0 NANOSLEEP.SYNCS 0x989680 ;  /* 0x009896800000895d */ /* 0x004fea0003900000 */
[----:B------:R-:W2:Y:S02]  /*33a0*/  @!P0 SYNCS.PHASECHK.TRANS64 P0, [R0+URZ], R2 ;  /* 0x00000002000085a7 */ /* 0x000ea400080010ff */
[----:B--2---:R-:W-:Y:S05]  /*33b0*/  @P0 EXIT ;  /* 0x000000000000094d */ /* 0x004fea0003800000 */
[----:B------:R-:W-:Y:S05]  /*33c0*/  BRA `(.L_x_56) ;  /* 0xfffffffc00ec7947 */ /* 0x000fea000383ffff */
.L_x_23:
[----:B------:R-:W-:-:S04]  /*33d0*/  UISETP.NE.AND UP0, UPT, UR54, URZ, UPT ;  /* 0x000000ff3600728c */ /* 0x000fc8000bf05270 */
[----:B------:R-:W-:-:S09]  /*33e0*/  UISETP.NE.OR UP0, UPT, UR20, 0x1, UP0 ;  /* 0x000000011400788c */ /* 0x000fd20008705670 */
[----:B------:R-:W-:Y:S05]  /*33f0*/  BRA.U UP0, `(.L_x_57) ;  /* 0x0000000500487547 */ /* 0x000fea000b800000 */
[----:B------:R-:W-:Y:S01]  /*3400*/  ISETP.GE.U32.AND P2, PT, R0, 0x10, PT ;  /* 0x000000100000780c */ /* 0x000fe20003f46070 */
[----:B------:R-:W-:Y:S01]  /*3410*/  IMAD.MOV.U32 R12, RZ, RZ, 0x1 ;  /* 0x00000001ff0c7424 */ /* 0x000fe200078e00ff */
[----:B------:R-:W-:Y:S02]  /*3420*/  CS2R R10, SRZ ;  /* 0x00000000000a7805 */ /* 0x000fe4000001ff00 */
[----:B------:R-:W-:Y:S01]  /*3430*/  CS2R R8, SRZ ;  /* 0x0000000000087805 */ /* 0x000fe2000001ff00 */
[----:B------:R-:W-:Y:S01]  /*3440*/  UMOV UR6, 0x400 ;  /* 0x0000040000067882 */ /* 0x000fe20000000000 */
[----:B------:R-:W-:Y:S01]  /*3450*/  UMOV UR5, URZ ;  /* 0x000000ff00057c82 */ /* 0x000fe20008000000 */
[----:B------:R-:W-:-:S12]  /*3460*/  ULEA UR6, UR54, UR6, 0x18 ;  /* 0x0000000636067291 */ /* 0x000fd8000f8ec0ff */
.L_x_61:
[----:B------:R-:W-:Y:S02]  /*3470*/  LEA R2, R8, UR6, 0x3 ;  /* 0x0000000608027c11 */ /* 0x000fe4000f8e18ff */
[----:B------:R-:W-:-:S03]  /*3480*/  SHF.L.U32 R4, R9, 0x1f, RZ ;  /* 0x0000001f09047819 */ /* 0x000fc600000006ff */
[----:B------:R-:W-:Y:S01]  /*3490*/  VIADD R5, R2, 0x180 ;  /* 0x0000018002057836 */ /* 0x000fe20000000000 */
[----:B------:R-:W1:Y:S02]  /*34a0*/  SYNCS.PHASECHK.TRANS64.TRYWAIT P0, [R2+URZ+0x170], R4 ;  /* 0x00017004020075a7 */ /* 0x000e6400080011ff */
[----:B-1----:R-:W-:Y:S05]  /*34b0*/  @!P0 BRA `(.L_x_58) ;  /* 0x00000050000c8947 */ /* 0x002fea0003800000 */
.L_x_160:
[----:B------:R-:W-:Y:S01]  /*34c0*/  ULEA UR4, UR5, UR6, 0x3 ;  /* 0x0000000605047291 */ /* 0x000fe2000f8e18ff */
[----:B-1----:R-:W-:Y:S01]  /*34d0*/  PRMT R2, RZ, 0x654, R5 ;  /* 0x00000654ff027816 */ /* 0x002fe20000000005 */
[----:B------:R-:W-:Y:S01]  /*34e0*/  @!P2 IMAD.MOV.U32 R4, RZ, RZ, 0x10 ;  /* 0x00000010ff04a424 */ /* 0x000fe200078e00ff */
[----:B------:R-:W-:Y:S01]  /*34f0*/  SHF.L.U32 R5, R12, 0x1f, RZ ;  /* 0x0000001f0c057819 */ /* 0x000fe200000006ff */
[----:B------:R-:W-:Y:S01]  /*3500*/  UIADD3 UR7, UPT, UPT, UR4, 0x110, URZ ;  /* 0x0000011004077890 */ /* 0x000fe2000fffe0ff */
[----:B------:R1:W-:Y:S05]  /*3510*/  SYNCS.ARRIVE.TRANS64.RED.A1T0 RZ, [R2+URZ], RZ ;  /* 0x000000ff02ff79a7 */ /* 0x0003ea00081004ff */
[----:B------:R-:W-:Y:S01]  /*3520*/  IMAD.U32 R6, RZ, RZ, UR7 ;  /* 0x00000007ff067e24 */ /* 0x000fe2000f8e00ff */
[----:B------:R-:W2:Y:S04]  /*3530*/  SYNCS.PHASECHK.TRANS64.TRYWAIT P0, [UR4+0x120], R5 ;  /* 0x00012005ff0075a7 */ /* 0x000ea80008001104 */
[----:B------:R-:W-:Y:S01]  /*3540*/  PRMT R6, R0, 0x654, R6 ;  /* 0x0000065400067816 */ /* 0x000fe20000000006 */
[----:B-12---:R-:W-:Y:S06]  /*3550*/  @!P0 BRA `(.L_x_59) ;  /* 0x0000004c00f88947 */ /* 0x006fec0003800000 */
.L_x_162:
[----:B------:R-:W-:Y:S01]  /*3560*/  ULEA UR8, UR5, UR6, 0x4 ;  /* 0x0000000605087291 */ /* 0x000fe2000f8e20ff */
[----:B------:R-:W-:Y:S01]  /*3570*/  SEL R3, R6, R3, !P2 ;  /* 0x0000000306037207 */ /* 0x000fe20005000000 */
[----:B------:R-:W-:Y:S01]  /*3580*/  UIADD3 UR9, UPT, UPT, UR4, 0x110, URZ ;  /* 0x0000011004097890 */ /* 0x000fe2000fffe0ff */
[----:B-1----:R-:W-:Y:S01]  /*3590*/  LEA R2, R11, UR6, 0x3 ;  /* 0x000000060b027c11 */ /* 0x002fe2000f8e18ff */
[----:B------:R-:W-:Y:S01]  /*35a0*/  UIADD3 UR8, UPT, UPT, UR8, 0x1a0, URZ ;  /* 0x000001a008087890 */ /* 0x000fe2000fffe0ff */
[----:B------:R1:W-:Y:S01]  /*35b0*/  @!P2 SYNCS.ARRIVE.TRANS64.RED RZ, [R3+URZ], R4 ;  /* 0x0000000403ffa9a7 */ /* 0x0003e200080004ff */
[----:B------:R-:W-:Y:S01]  /*35c0*/  UIADD3 UR4, UPT, UPT, UR5, 0x1, URZ ;  /* 0x0000000105047890 */ /* 0x000fe2000fffe0ff */
[----:B------:R-:W-:-:S03]  /*35d0*/  VIADD R8, R8, 0x1 ;  /* 0x0000000108087836 */ /* 0x000fc60000000000 */
[----:B------:R-:W-:Y:S02]  /*35e0*/  UISETP.NE.AND UP0, UPT, UR4, 0x2, UPT ;  /* 0x000000020400788c */ /* 0x000fe4000bf05270 */
[----:B------:R-:W-:Y:S01]  /*35f0*/  ISETP.NE.AND P0, PT, R8, 0x2, PT ;  /* 0x000000020800780c */ /* 0x000fe20003f05270 */
[----:B------:R-:W-:Y:S06]  /*3600*/  UGETNEXTWORKID.BROADCAST [UR8], [UR9] ;  /* 0x00000000080073ca */ /* 0x000fec0008000100 */
[----:B------:R-:W-:Y:S02]  /*3610*/  USEL UR7, URZ, 0x1, UP0 ;  /* 0x00000001ff077887 */ /* 0x000fe40008000000 */
[----:B------:R-:W-:-:S04]  /*3620*/  USEL UR5, UR4, URZ, UP0 ;  /* 0x000000ff04057287 */ /* 0x000fc80008000000 */
[----:B------:R-:W-:Y:S02]  /*3630*/  LOP3.LUT R12, R12, UR7, RZ, 0x3c, !PT ;  /* 0x000000070c0c7c12 */ /* 0x000fe4000f8e3cff */
[----:B-1----:R-:W-:-:S04]  /*3640*/  SHF.L.U32 R4, R10, 0x1f, RZ ;  /* 0x0000001f0a047819 */ /* 0x002fc800000006ff */
[----:B------:R-:W1:Y:S02]  /*3650*/  SYNCS.PHASECHK.TRANS64.TRYWAIT P1, [R2+URZ+0x110], R4 ;  /* 0x00011004020075a7 */ /* 0x000e6400080211ff */
[----:B-1----:R-:W-:Y:S05]  /*3660*/  @!P1 BRA `(.L_x_60) ;  /* 0x0000004c00cc9947 */ /* 0x002fea0003800000 */
.L_x_163:
[C---:B-1----:R-:W-:Y:S01]  /*3670*/  LEA R4, R11.reuse, UR6, 0x4 ;  /* 0x000000060b047c11 */ /* 0x042fe2000f8e20ff */
[----:B------:R-:W-:Y:S01]  /*3680*/  VIADD R2, R2, 0x120 ;  /* 0x0000012002027836 */ /* 0x000fe20000000000 */
[----:B------:R-:W-:Y:S01]  /*3690*/  SEL R8, R8, RZ, P0 ;  /* 0x000000ff08087207 */ /* 0x000fe20000000000 */
[----:B------:R-:W-:-:S03]  /*36a0*/  VIADD R11, R11, 0x1 ;  /* 0x000000010b0b7836 */ /* 0x000fc60000000000 */
[----:B------:R-:W1:Y:S01]  /*36b0*/  LDS.128 R4, [R4+0x1a0] ;  /* 0x0001a00004047984 */ /* 0x000e620000000c00 */
[----:B------:R-:W-:Y:S02]  /*36c0*/  PRMT R2, RZ, 0x654, R2 ;  /* 0x00000654ff027816 */ /* 0x000fe40000000002 */
[C---:B------:R-:W-:Y:S01]  /*36d0*/  ISETP.NE.AND P1, PT, R11.reuse, 0x2, PT ;  /* 0x000000020b00780c */ /* 0x040fe20003f25270 */
[----:B------:R-:W-:Y:S01]  /*36e0*/  @!PT LDS RZ, [RZ] ;  /* 0x00000000fffff984 */ /* 0x000fe20000000800 */
[----:B------:R-:W-:Y:S01]  /*36f0*/  @!PT LDS RZ, [RZ] ;  /* 0x00000000fffff984 */ /* 0x000fe20000000800 */
[----:B------:R-:W-:Y:S01]  /*3700*/  @!PT LDS RZ, [RZ] ;  /* 0x00000000fffff984 */ /* 0x000fe20000000800 */
[----:B------:R-:W-:Y:S01]  /*3710*/  @!PT LDS RZ, [RZ] ;  /* 0x00000000fffff984 */ /* 0x000fe20000000800 */
[----:B------:R2:W-:Y:S06]  /*3720*/  MEMBAR.ALL.CTA ;  /* 0x0000000000007992 */ /* 0x0005ec0000008000 */
[----:B--2---:R-:W2:Y:S01]  /*3730*/  FENCE.VIEW.ASYNC.S ;  /* 0x00000000000073c6 */ /* 0x004ea20000000000 */
[----:B------:R-:W-:Y:S01]  /*3740*/  SEL R11, R11, RZ, P1 ;  /* 0x000000ff0b0b7207 */ /* 0x000fe20000800000 */
[----:B--2---:R2:W-:Y:S01]  /*3750*/  SYNCS.ARRIVE.TRANS64.RED.A1T0 RZ, [R2+URZ], RZ ;  /* 0x000000ff02ff79a7 */ /* 0x0045e200081004ff */
[----:B-1----:R-:W-:-:S02]  /*3760*/  LOP3.LUT P3, RZ, R6, 0x1, RZ, 0xc0, !PT ;  /* 0x0000000106ff7812 */ /* 0x002fc4000786c0ff */
[----:B------:R-:W-:-:S04]  /*3770*/  SEL R4, RZ, 0x1, P1 ;  /* 0x00000001ff047807 */ /* 0x000fc80000800000 */
[----:B------:R-:W-:Y:S02]  /*3780*/  LOP3.LUT R10, R10, R4, RZ, 0x3c, !PT ;  /* 0x000000040a0a7212 */ /* 0x000fe400078e3cff */
[----:B--2---:R-:W-:-:S04]  /*3790*/  SEL R2, RZ, 0x1, P0 ;  /* 0x00000001ff027807 */ /* 0x004fc80000000000 */
[----:B------:R-:W-:Y:S01]  /*37a0*/  LOP3.LUT R9, R9, R2, RZ, 0x3c, !PT ;  /* 0x0000000209097212 */ /* 0x000fe200078e3cff */
[----:B------:R-:W-:Y:S06]  /*37b0*/  @P3 BRA `(.L_x_61) ;  /* 0xfffffffc002c3947 */ /* 0x000fec000383ffff */
[----:B------:R-:W-:Y:S01]  /*37c0*/  ULEA UR4, UR5, UR6, 0x3 ;  /* 0x0000000605047291 */ /* 0x000fe2000f8e18ff */
[----:B------:R-:W-:-:S08]  /*37d0*/  SHF.L.U32 R2, R12, 0x1f, RZ ;  /* 0x0000001f0c027819 */ /* 0x000fd000000006ff */
[----:B------:R-:W1:Y:S02]  /*37e0*/  SYNCS.PHASECHK.TRANS64 P0, [UR4+0x120], R2 ;  /* 0x00012002ff0075a7 */ /* 0x000e640008001004 */
[----:B-1----:R-:W-:Y:S05]  /*37f0*/  @P0 BRA `(.L_x_62) ;  /* 0x0000000000080947 */ /* 0x002fea0003800000 */
[----:B------:R-:W1:Y:S02]  /*3800*/  SYNCS.PHASECHK.TRANS64.TRYWAIT P0, [UR4+0x120], R2 ;  /* 0x00012002ff0075a7 */ /* 0x000e640008001104 */
[----:B-1----:R-:W-:Y:S05]  /*3810*/  @!P0 BRA `(.L_x_63) ;  /* 0x0000004c00748947 */ /* 0x002fea0003800000 */
.L_x_62:
[----:B------:R-:W-:-:S04]  /*3820*/  UIADD3 UR7, UPT, UPT, UR5, 0x1, URZ ;  /* 0x0000000105077890 */ /* 0x000fc8000fffe0ff */
[----:B------:R-:W-:-:S04]  /*3830*/  UISETP.NE.AND UP0, UPT, UR7, 0x2, UPT ;  /* 0x000000020700788c */ /* 0x000fc8000bf05270 */
[----:B------:R-:W-:Y:S02]  /*3840*/  USEL UR8, URZ, 0x1, UP0 ;  /* 0x00000001ff087887 */ /* 0x000fe40008000000 */
[----:B------:R-:W-:-:S04]  /*3850*/  USEL UR7, UR7, URZ, UP0 ;  /* 0x000000ff07077287 */ /* 0x000fc80008000000 */
[----:B------:R-:W-:Y:S01]  /*3860*/  ULEA UR7, UR7, UR6, 0x3 ;  /* 0x0000000607077291 */ /* 0x000fe2000f8e18ff */
[----:B-1----:R-:W-:-:S04]  /*3870*/  LOP3.LUT R2, R12, UR8, RZ, 0x3c, !PT ;  /* 0x000000080c027c12 */ /* 0x002fc8000f8e3cff */
[----:B------:R-:W-:-:S04]  /*3880*/  SHF.L.U32 R0, R2, 0x1f, RZ ;  /* 0x0000001f02007819 */ /* 0x000fc800000006ff */
[----:B------:R-:W1:Y:S02]  /*3890*/  SYNCS.PHASECHK.TRANS64 P0, [UR7+0x120], R0 ;  /* 0x00012000ff0075a7 */ /* 0x000e640008001007 */
[----:B-1----:R-:W-:Y:S05]  /*38a0*/  @P0 EXIT ;  /* 0x000000000000094d */ /* 0x002fea0003800000 */
[----:B------:R-:W-:Y:S02]  /*38b0*/  SHF.L.U32 R2, R2, 0x1f, RZ ;  /* 0x0000001f02027819 */ /* 0x000fe400000006ff */
[----:B------:R-:W-:-:S07]  /*38c0*/  MOV R0, UR7 ;  /* 0x0000000700007c02 */ /* 0x000fce0008000f00 */
.L_x_64:
[----:B-1----:R1:W2:Y:S02]  /*38d0*/  SYNCS.PHASECHK.TRANS64.TRYWAIT P0, [R0+URZ+0x120], R2 ;  /* 0x00012002000075a7 */ /* 0x0022a400080011ff */
[----:B--2---:R-:W-:Y:S05]  /*38e0*/  @!P0 NANOSLEEP.SYNCS 0x989680 ;  /* 0x009896800000895d */ /* 0x004fea0003900000 */
[----:B------:R-:W2:Y:S02]  /*38f0*/  @!P0 SYNCS.PHASECHK.TRANS64 P0, [R0+URZ+0x120], R2 ;  /* 0x00012002000085a7 */ /* 0x000ea400080010ff */
[----:B--2---:R-:W-:Y:S05]  /*3900*/  @P0 EXIT ;  /* 0x000000000000094d */ /* 0x004fea0003800000 */
[----:B------:R-:W-:Y:S05]  /*3910*/  BRA `(.L_x_64) ;  /* 0xfffffffc00ec7947 */ /* 0x000fea000383ffff */
.L_x_57:
[----:B------:R-:W-:Y:S05]  /*3920*/  BRA.U UP4, `(.L_x_65) ;  /* 0x0000000d04d47547 */ /* 0x000fea000b800000 */
[----:B------:R-:W-:Y:S01]  /*3930*/  UMOV UR4, 0x40 ;  /* 0x0000004000047882 */ /* 0x000fe20000000000 */
[----:B------:R-:W-:Y:S01]  /*3940*/  NOP ;  /* 0x0000000000007918 */ /* 0x000fe20000000000 */
[----:B------:R-:W-:Y:S01]  /*3950*/  ULEA UR5, UR54, UR4, 0x18 ;  /* 0x0000000436057291 */ /* 0x000fe2000f8ec0ff */
[----:B------:R-:W-:Y:S02]  /*3960*/  UMOV UR6, 0x400 ;  /* 0x0000040000067882 */ /* 0x000fe40000000000 */
[----:B------:R-:W-:-:S06]  /*3970*/  ULEA UR6, UR54, UR6, 0x18 ;  /* 0x0000000636067291 */ /* 0x000fcc000f8ec0ff */
[----:B------:R-:W1:Y:S02]  /*3980*/  LDS.U8 R0, [UR5+0x1c] ;  /* 0x00001c05ff007984 */ /* 0x000e640008000000 */
[----:B-1----:R-:W-:-:S13]  /*3990*/  ISETP.NE.AND P0, PT, R0, RZ, PT ;  /* 0x000000ff0000720c */ /* 0x002fda0003f05270 */
[----:B------:R-:W-:Y:S05]  /*39a0*/  @P0 BRA `(.L_x_66) ;  /* 0x0000000000580947 */ /* 0x000fea0003800000 */
[----:B------:R-:W-:-:S13]  /*39b0*/  ELECT P0, URZ, PT ;  /* 0x0000000000ff782f */ /* 0x000fda0003800000 */
[----:B------:R-:W-:Y:S05]  /*39c0*/  @!P0 BRA `(.L_x_67) ;  /* 0x0000000000608947 */ /* 0x000fea0003800000 */
[----:B------:R-:W-:Y:S01]  /*39d0*/  UMOV UR4, 0x10 ;  /* 0x0000001000047882 */ /* 0x000fe20000000000 */
[----:B------:R-:W-:Y:S01]  /*39e0*/  HFMA2 R0, -RZ, RZ, 0, 5.9604644775390625e-08 ;  /* 0x00000001ff007431 */ /* 0x000fe200000001ff */
[----:B------:R-:W-:-:S03]  /*39f0*/  MOV R3, 0xffff ;  /* 0x0000ffff00037802 */ /* 0x000fc60000000f00 */
[----:B------:R-:W-:Y:S04]  /*3a00*/  DEPBAR.LE SB1, 0x36 ;  /* 0x00009d800000791a */ /* 0x000fe80000000000 */
[----:B------:R-:W1:Y:S02]  /*3a10*/  UTCATOMSWS.FIND_AND_SET.ALIGN UP0, UR4, UR4 ;  /* 0x00000004000475e3 */ /* 0x000e640008000800 */
[----:B-1----:R-:W-:Y:S01]  /*3a20*/  MOV R4, UR4 ;  /* 0x0000000400047c02 */ /* 0x002fe20008000f00 */
[----:B------:R-:W-:Y:S06]  /*3a30*/  BRA.U UP0, `(.L_x_68) ;  /* 0x0000000100187547 */ /* 0x000fec000b800000 */
.L_x_69:
[----:B------:R-:W-:Y:S05]  /*3a40*/  NANOSLEEP 0x64 ;  /* 0x000000640000795d */ /* 0x000fea0003800000 */
[----:B------:R-:W-:-:S05]  /*3a50*/  UMOV UR4, 0x10 ;  /* 0x0000001000047882 */ /* 0x000fca0000000000 */
[----:B------:R-:W-:Y:S04]  /*3a60*/  DEPBAR.LE SB1, 0x36 ;  /* 0x00009d800000791a */ /* 0x000fe80000000000 */
[----:B------:R-:W1:Y:S02]  /*3a70*/  UTCATOMSWS.FIND_AND_SET.ALIGN UP0, UR4, UR4 ;  /* 0x00000004000475e3 */ /* 0x000e640008000800 */
[----:B-1----:R-:W-:Y:S01]  /*3a80*/  MOV R4, UR4 ;  /* 0x0000000400047c02 */ /* 0x002fe20008000f00 */
[----:B------:R-:W-:Y:S05]  /*3a90*/  BRA.U !UP0, `(.L_x_69) ;  /* 0xfffffffd08e87547 */ /* 0x000fea000b83ffff */
.L_x_68:
[-C--:B------:R-:W-:Y:S02]  /*3aa0*/  SHF.L.U32 R3, R3, R4.reuse, RZ ;  /* 0x0000000403037219 */ /* 0x080fe400000006ff */
[----:B------:R-:W-:Y:S01]  /*3ab0*/  SHF.L.U32 R0, R0, R4, RZ ;  /* 0x0000000400007219 */ /* 0x000fe200000006ff */
[----:B------:R-:W-:Y:S02]  /*3ac0*/  IMAD.SHL.U32 R4, R4, 0x20, RZ ;  /* 0x0000002004047824 */ /* 0x000fe400078e00ff */
[----:B------:R1:W-:Y:S04]  /*3ad0*/  ATOMS.OR RZ, [UR5+0x14], R3 ;  /* 0x00001403ffff798c */ /* 0x0003e8000b000005 */
[----:B------:R1:W-:Y:S04]  /*3ae0*/  ATOMS.OR RZ, [UR5+0x18], R0 ;  /* 0x00001800ffff798c */ /* 0x0003e8000b000005 */
[----:B------:R1:W-:Y:S01]  /*3af0*/  STS [UR6+0x1c0], R4 ;  /* 0x0001c004ff007988 */ /* 0x0003e20008000806 */
[----:B------:R-:W-:Y:S05]  /*3b00*/  BRA `(.L_x_67) ;  /* 0x0000000000107947 */ /* 0x000fea0003800000 */
.L_x_66:
[----:B------:R-:W-:Y:S02]  /*3b10*/  MOV R0, 0xffffffff ;  /* 0xffffffff00007802 */ /* 0x000fe40000000f00 */
[----:B------:R-:W-:-:S03]  /*3b20*/  MOV R4, 0x3b50 ;  /* 0x00003b5000047802 */ /* 0x000fc60000000f00 */
[----:B------:R1:W-:Y:S04]  /*3b30*/  STS [UR6+0x1c0], R0 ;  /* 0x0001c000ff007988 */ /* 0x0003e80008000806 */
[----:B-1---5:R-:W-:Y:S05]  /*3b40*/  CALL.REL.NOINC `($__internal_1_$__cuda_sm10x_tcgen05_guardrail_trap_phase_invalid_during_alloc) ;  /* 0x00000050004c7944 */ /* 0x022fea0003c00000 */
.L_x_67:
[----:B------:R-:W-:Y:S05]  /*3b50*/  WARPSYNC.ALL ;  /* 0x0000000000007948 */ /* 0x000fea0003800000 */
[----:B------:R-:W2:Y:S01]  /*3b60*/  S2UR UR4, SR_CgaCtaId ;  /* 0x00000000000479c3 */ /* 0x000ea20000008800 */
[----:B------:R-:W-:Y:S01]  /*3b70*/  UMOV UR26, 0x400 ;  /* 0x00000400001a7882 */ /* 0x000fe20000000000 */
[----:B------:R-:W-:-:S06]  /*3b80*/  NOP ;  /* 0x0000000000007918 */ /* 0x000fcc0000000000 */
[----:B------:R-:W-:Y:S06]  /*3b90*/  BAR.ARV 0x6, 0xa0 ;  /* 0x0182800000007b1d */ /* 0x000fec0000002000 */
[----:B------:R-:W3:Y:S01]  /*3ba0*/  LDCU UR5, c[0x0][0x38c] ;  /* 0x00007180ff0577ac */ /* 0x000ee20008000800 */
[----:B------:R-:W-:Y:S01]  /*3bb0*/  LOP3.LUT R2, R2, 0xffff, RZ, 0xc0, !PT ;  /* 0x0000ffff02027812 */ /* 0x000fe200078ec0ff */
[----:B------:R-:W-:Y:S01]  /*3bc0*/  IMAD.MOV.U32 R11, RZ, RZ, 0x1 ;  /* 0x00000001ff0b7424 */ /* 0x000fe200078e00ff */
[----:B------:R-:W-:Y:S01]  /*3bd0*/  CS2R R8, SRZ ;  /* 0x0000000000087805 */ /* 0x000fe2000001ff00 */
[----:B------:R-:W4:Y:S01]  /*3be0*/  LDCU UR7, c[0x0][0x38c] ;  /* 0x00007180ff0777ac */ /* 0x000f220008000800 */
[----:B------:R-:W-:Y:S01]  /*3bf0*/  R2UR UR27, R2 ;  /* 0x00000000021b72ca */ /* 0x000fe200000e0000 */
[----:B------:R-:W-:Y:S01]  /*3c00*/  IMAD.MOV.U32 R10, RZ, RZ, RZ ;  /* 0x000000ffff0a7224 */ /* 0x000fe200078e00ff */
[----:B------:R-:W-:Y:S01]  /*3c10*/  UMOV UR30, URZ ;  /* 0x000000ff001e7c82 */ /* 0x000fe20008000000 */
[----:B------:R-:W-:Y:S01]  /*3c20*/  UMOV UR24, URZ ;  /* 0x000000ff00187c82 */ /* 0x000fe20008000000 */
[----:B--2---:R-:W-:Y:S01]  /*3c30*/  ULEA UR26, UR4, UR26, 0x18 ;  /* 0x0000001a041a7291 */ /* 0x004fe2000f8ec0ff */
[----:B------:R-:W-:Y:S01]  /*3c40*/  UMOV UR38, 0x0 ;  /* 0x0000000000267882 */ /* 0x000fe20000000000 */
[----:B------:R-:W-:-:S02]  /*3c50*/  UMOV UR39, 0x4100490 ;  /* 0x0410049000277882 */ /* 0x000fc40000000000 */
[----:B------:R-:W-:Y:S02]  /*3c60*/  UIADD3 UR4, UPT, UPT, UR26, 0x3400, URZ ;  /* 0x000034001a047890 */ /* 0x000fe4000fffe0ff */
[----:B------:R-:W-:Y:S02]  /*3c70*/  UIADD3 UR6, UPT, UPT, UR26, 0x1d400, URZ ;  /* 0x0001d4001a067890 */ /* 0x000fe4000fffe0ff */
[----:B---3--:R-:W-:Y:S01]  /*3c80*/  UIADD3 UR5, UPT, UPT, UR5, 0x3f, URZ ;  /* 0x0000003f05057890 */ /* 0x008fe2000fffe0ff */
[----:B-1----:R-:W1:Y:S01]  /*3c90*/  LDS R0, [UR26+0x1c0] ;  /* 0x0001c01aff007984 */ /* 0x002e620008000800 */
[----:B------:R-:W-:Y:S01]  /*3ca0*/  UMOV UR36, 0x0 ;  /* 0x0000000000247882 */ /* 0x000fe20000000000 */
[----:B------:R-:W-:Y:S01]  /*3cb0*/  UMOV UR37, 0x4100490 ;  /* 0x0410049000257882 */ /* 0x000fe20000000000 */
[----:B------:R-:W-:Y:S02]  /*3cc0*/  USHF.R.S32.HI UR40, URZ, 0x1f, UR5 ;  /* 0x0000001fff287899 */ /* 0x000fe40008011405 */
[----:B----4-:R-:W-:-:S02]  /*3cd0*/  UISETP.GE.AND UP4, UPT, UR7, 0x1, UPT ;  /* 0x000000010700788c */ /* 0x010fc4000bf86270 */
[----:B------:R-:W-:Y:S02]  /*3ce0*/  ULEA.HI UR40, UR40, UR5, URZ, 0x6 ;  /* 0x0000000528287291 */ /* 0x000fe4000f8f30ff */
[----:B------:R-:W-:Y:S02]  /*3cf0*/  USHF.R.U32.HI UR5, URZ, 0x4, UR4 ;  /* 0x00000004ff057899 */ /* 0x000fe40008011604 */
[----:B------:R-:W-:Y:S02]  /*3d00*/  USHF.R.S32.HI UR40, URZ, 0x6, UR40 ;  /* 0x00000006ff287899 */ /* 0x000fe40008011428 */
[----:B------:R-:W-:Y:S02]  /*3d10*/  USHF.R.U32.HI UR4, URZ, 0x4, UR6 ;  /* 0x00000004ff047899 */ /* 0x000fe40008011606 */
[----:B------:R-:W-:Y:S02]  /*3d20*/  UISETP.LT.AND UP0, UPT, UR40, 0x1, UPT ;  /* 0x000000012800788c */ /* 0x000fe4000bf01270 */
[----:B------:R-:W-:-:S02]  /*3d30*/  ULOP3.LUT UR5, UR5, 0x3fff, URZ, 0xc0, !UPT ;  /* 0x00003fff05057892 */ /* 0x000fc4000f8ec0ff */
[----:B------:R-:W-:Y:S02]  /*3d40*/  ULOP3.LUT UR4, UR4, 0x3fff, URZ, 0xc0, !UPT ;  /* 0x00003fff04047892 */ /* 0x000fe4000f8ec0ff */
[----:B------:R-:W-:Y:S02]  /*3d50*/  USEL UR41, UR40, 0x1, !UP0 ;  /* 0x0000000128297887 */ /* 0x000fe4000c000000 */
[----:B------:R-:W-:Y:S02]  /*3d60*/  ULOP3.LUT UR28, UR5, 0x10000, URZ, 0xfc, !UPT ;  /* 0x00010000051c7892 */ /* 0x000fe4000f8efcff */
[----:B------:R-:W-:Y:S02]  /*3d70*/  ULOP3.LUT UR29, UR4, 0x10000, URZ, 0xfc, !UPT ;  /* 0x00010000041d7892 */ /* 0x000fe4000f8efcff */
[----:B------:R-:W-:Y:S01]  /*3d80*/  UIADD3 UR41, UPT, UPT, -UR41, URZ, URZ ;  /* 0x000000ff29297290 */ /* 0x000fe2000fffe1ff */
[----:B------:R-:W-:Y:S01]  /*3d90*/  UMOV UR34, 0x0 ;  /* 0x0000000000227882 */ /* 0x000fe20000000000 */
[----:B------:R-:W-:Y:S01]  /*3da0*/  UMOV UR35, 0x4100490 ;  /* 0x0410049000237882 */ /* 0x000fe20000000000 */
[----:B------:R-:W-:Y:S01]  /*3db0*/  UMOV UR32, 0x0 ;  /* 0x0000000000207882 */ /* 0x000fe20000000000 */
[----:B------:R-:W-:Y:S01]  /*3dc0*/  UMOV UR33, 0x4100490 ;  /* 0x0410049000217882 */ /* 0x000fe20000000000 */
[----:B-1----:R-:W-:-:S15]  /*3dd0*/  R2UR UR42, R0 ;  /* 0x00000000002a72ca */ /* 0x002fde00000e0000 */
.L_x_76:
[----:B------:R-:W-:Y:S02]  /*3de0*/  LEA R0, R10, UR26, 0x3 ;  /* 0x0000001a0a007c11 */ /* 0x000fe4000f8e18ff */
[----:B------:R-:W-:Y:S02]  /*3df0*/  SHF.L.U32 R2, R9, 0x1f, RZ ;  /* 0x0000001f09027819 */ /* 0x000fe400000006ff */
[----:B------:R-:W-:Y:S01]  /*3e00*/  PLOP3.LUT P0, PT, PT, PT, UP4, 0x80, 0x8 ;  /* 0x000000000008781c */ /* 0x000fe20003f0f048 */
[----:B------:R-:W-:Y:S01]  /*3e10*/  VIADD R3, R0, 0x120 ;  /* 0x0000012000037836 */ /* 0x000fe20000000000 */
[----:B-1----:R-:W1:Y:S02]  /*3e20*/  SYNCS.PHASECHK.TRANS64.TRYWAIT P1, [R0+URZ+0x110], R2 ;  /* 0x00011002000075a7 */ /* 0x002e6400080211ff */
[----:B-1-3--:R-:W-:Y:S09]  /*3e30*/  @!P1 BRA `(.L_x_70) ;  /* 0x0000004800049947 */ /* 0x00aff20003800000 */
.L_x_165:
[----:B------:R-:W-:Y:S01]  /*3e40*/  LEA R4, R10, UR26, 0x4 ;  /* 0x0000001a0a047c11 */ /* 0x000fe2000f8e20ff */
[----:B------:R-:W-:Y:S01]  /*3e50*/  @UP4 ULEA UR4, UR24, UR26, 0x3 ;  /* 0x0000001a18044291 */ /* 0x000fe2000f8e18ff */
[----:B------:R-:W-:Y:S01]  /*3e60*/  PLOP3.LUT P2, PT, PT, PT, PT, 0x80, 0x8 ;  /* 0x000000000008781c */ /* 0x000fe20003f4f070 */
[----:B------:R-:W-:Y:S01]  /*3e70*/  ULEA UR31, UR30, UR26, 0x3 ;  /* 0x0000001a1e1f7291 */ /* 0x000fe2000f8e18ff */
[----:B------:R-:W-:Y:S02]  /*3e80*/  PRMT R3, RZ, 0x654, R3 ;  /* 0x00000654ff037816 */ /* 0x000fe40000000003 */
[----:B------:R-:W2:Y:S01]  /*3e90*/  LDS.128 R4, [R4+0x1a0] ;  /* 0x0001a00004047984 */ /* 0x000ea20000000c00 */
[----:B-1----:R-:W-:Y:S02]  /*3ea0*/  @P0 SHF.L.U32 R2, R8, 0x1f, RZ ;  /* 0x0000001f08020819 */ /* 0x002fe400000006ff */
[----:B------:R-:W-:Y:S01]  /*3eb0*/  SHF.L.U32 R0, R11, 0x1f, RZ ;  /* 0x0000001f0b007819 */ /* 0x000fe200000006ff */
[----:B------:R-:W-:Y:S01]  /*3ec0*/  @!PT LDS RZ, [RZ] ;  /* 0x00000000fffff984 */ /* 0x000fe20000000800 */
[----:B------:R-:W-:Y:S01]  /*3ed0*/  @!PT LDS RZ, [RZ] ;  /* 0x00000000fffff984 */ /* 0x000fe20000000800 */
[----:B------:R-:W-:Y:S01]  /*3ee0*/  @!PT LDS RZ, [RZ] ;  /* 0x00000000fffff984 */ /* 0x000fe20000000800 */
[----:B------:R-:W-:Y:S01]  /*3ef0*/  @!PT LDS RZ, [RZ] ;  /* 0x00000000fffff984 */ /* 0x000fe20000000800 */
[----:B------:R1:W-:Y:S06]  /*3f00*/  MEMBAR.ALL.CTA ;  /* 0x0000000000007992 */ /* 0x0003ec0000008000 */
[----:B-1----:R-:W1:Y:S02]  /*3f10*/  FENCE.VIEW.ASYNC.S ;  /* 0x00000000000073c6 */ /* 0x002e640000000000 */
[----:B-1----:R1:W-:Y:S01]  /*3f20*/  SYNCS.ARRIVE.TRANS64.RED.A1T0 RZ, [R3+URZ], RZ ;  /* 0x000000ff03ff79a7 */ /* 0x0023e200081004ff */
[----:B------:R1:W3:Y:S01]  /*3f30*/  @P0 SYNCS.PHASECHK.TRANS64.TRYWAIT P2, [UR4], R2 ;  /* 0x00000002ff0005a7 */ /* 0x0002e20008041104 */
[----:B------:R-:W-:Y:S01]  /*3f40*/  ULEA.HI UR4, UR30, UR30, URZ, 0x1 ;  /* 0x0000001e1e047291 */ /* 0x000fe2000f8f08ff */
[----:B--2---:R-:W-:-:S03]  /*3f50*/  LOP3.LUT P1, RZ, R6, 0x1, RZ, 0xc0, !PT ;  /* 0x0000000106ff7812 */ /* 0x004fc6000782c0ff */
[----:B------:R-:W-:Y:S02]  /*3f60*/  USHF.L.U32 UR11, UR4, 0x5, URZ ;  /* 0x00000005040b7899 */ /* 0x000fe400080006ff */
[----:B------:R-:W-:Y:S02]  /*3f70*/  ULOP3.LUT UR4, UR4, 0xffe, URZ, 0xc0, !UPT ;  /* 0x00000ffe04047892 */ /* 0x000fe4000f8ec0ff */
[----:B------:R-:W-:Y:S02]  /*3f80*/  ULOP3.LUT UR11, UR11, 0xffffffc0, URZ, 0xc0, !UPT ;  /* 0xffffffc00b0b7892 */ /* 0x000fe4000f8ec0ff */
[----:B------:R-:W-:Y:S02]  /*3f90*/  UIADD3 UR4, UPT, UPT, -UR4, UR30, URZ ;  /* 0x0000001e04047290 */ /* 0x000fe4000fffe1ff */
[----:B------:R-:W-:Y:S01]  /*3fa0*/  UIADD3 UR11, UPT, UPT, UR42, UR11, URZ ;  /* 0x0000000b2a0b7290 */ /* 0x000fe2000fffe0ff */
[----:B------:R-:W2:Y:S03]  /*3fb0*/  SYNCS.PHASECHK.TRANS64.TRYWAIT P0, [UR31+0x150], R0 ;  /* 0x00015000ff0075a7 */ /* 0x000ea6000800111f */
[----:B------:R-:W-:Y:S01]  /*3fc0*/  ULEA UR11, UR4, UR11, 0x14 ;  /* 0x0000000b040b7291 */ /* 0x000fe2000f8ea0ff */
[----:B-123--:R-:W-:Y:S11]  /*3fd0*/  @!P0 BRA `(.L_x_71) ;  /* 0x0000004400b08947 */ /* 0x00eff60003800000 */
.L_x_167:
[----:B------:R-:W-:Y:S01]  /*3fe0*/  IADD3 R10, PT, PT, R10, 0x1, RZ ;  /* 0x000000010a0a7810 */ /* 0x000fe20007ffe0ff */
[----:B------:R-:W-:Y:S06]  /*3ff0*/  BRA.U !UP4, `(.L_x_72) ;  /* 0x000000010cc07547 */ /* 0x000fec000b800000 */
[----:B------:R-:W-:Y:S01]  /*4000*/  UPLOP3.LUT UP2, UPT, UPT, UPT, UPT, 0x40, 0x4 ;  /* 0x000000000004789c */ /* 0x000fe20003f4e870 */
[----:B------:R-:W-:Y:S01]  /*4010*/  UMOV UR23, UR41 ;  /* 0x0000002900177c82 */ /* 0x000fe20008000000 */
[----:B------:R-:W-:Y:S01]  /*4020*/  UMOV UR22, UR40 ;  /* 0x0000002800167c82 */ /* 0x000fe20008000000 */
[----:B------:R-:W-:-:S08]  /*4030*/  UMOV UR10, UR24 ;  /* 0x00000018000a7c82 */ /* 0x000fd00008000000 */
.L_x_75:
[----:B------:R-:W-:Y:S02]  /*4040*/  UIADD3 UR23, UPT, UPT, UR23, 0x1, URZ ;  /* 0x0000000117177890 */ /* 0x000fe4000fffe0ff */
[----:B--2---:R-:W-:Y:S02]  /*4050*/  ULEA UR5, UR10, UR26, 0x3 ;  /* 0x0000001a0a057291 */ /* 0x004fe4000f8e18ff */
[----:B------:R-:W-:Y:S01]  /*4060*/  UISETP.NE.AND UP3, UPT, UR23, URZ, UPT ;  /* 0x000000ff1700728c */ /* 0x000fe2000bf65270 */
[----:B---3--:R-:W-:Y:S10]  /*4070*/  @P2 BRA `(.L_x_73) ;  /* 0x00000000000c2947 */ /* 0x008ff40003800000 */
[----:B-1----:R-:W-:Y:S04]  /*4080*/  SHF.L.U32 R2, R8, 0x1f, RZ ;  /* 0x0000001f08027819 */ /* 0x002fe800000006ff */
[----:B------:R-:W1:Y:S02]  /*4090*/  SYNCS.PHASECHK.TRANS64.TRYWAIT P0, [UR5], R2 ;  /* 0x00000002ff0075a7 */ /* 0x000e640008001105 */
[----:B-1----:R-:W-:Y:S05]  /*40a0*/  @!P0 BRA `(.L_x_74) ;  /* 0x0000004400948947 */ /* 0x002fea0003800000 */
.L_x_73:
[----:B------:R-:W-:Y:S01]  /*40b0*/  UISETP.NE.AND UP0, UPT, UR22, 0x1, UPT ;  /* 0x000000011600788c */ /* 0x000fe2000bf05270 */
[----:B------:R-:W-:Y:S01]  /*40c0*/  PLOP3.LUT P2, PT, PT, PT, PT, 0x80, 0x8 ;  /* 0x000000000008781c */ /* 0x000fe20003f4f070 */
[----:B------:R-:W-:Y:S02]  /*40d0*/  UIADD3 UR4, UPT, UPT, UR10, 0x1, URZ ;  /* 0x000000010a047890 */ /* 0x000fe4000fffe0ff */
[----:B------:R-:W-:Y:S02]  /*40e0*/  UIADD3 UR25, UPT, UPT, UR5, 0x68, URZ ;  /* 0x0000006805197890 */ /* 0x000fe4000fffe0ff */
[----:B------:R-:W-:Y:S01]  /*40f0*/  UISETP.NE.AND UP1, UPT, UR4, 0xd, UPT ;  /* 0x0000000d0400788c */ /* 0x000fe2000bf25270 */
[----:B------:R-:W-:Y:S01]  /*4100*/  PLOP3.LUT P0, PT, PT, PT, UP0, 0x80, 0x8 ;  /* 0x000000000008781c */ /* 0x000fe20003f0f008 */
[----:B------:R-:W-:Y:S02]  /*4110*/  UIADD3 UR22, UPT, UPT, UR22, -0x1, URZ ;  /* 0xffffffff16167890 */ /* 0x000fe4000fffe0ff */
[----:B------:R-:W-:Y:S02]  /*4120*/  USEL UR6, URZ, 0x1, UP1 ;  /* 0x00000001ff067887 */ /* 0x000fe40008800000 */
[----:B------:R-:W-:Y:S01]  /*4130*/  USEL UR24, UR4, URZ, UP1 ;  /* 0x000000ff04187287 */ /* 0x000fe20008800000 */
[----:B------:R-:W-:Y:S01]  /*4140*/  UMOV UR7, 0x40004040 ;  /* 0x4000404000077882 */ /* 0x000fe20000000000 */
[----:B------:R-:W-:Y:S02]  /*4150*/  UMOV UR5, 0x40004040 ;  /* 0x4000404000057882 */ /* 0x000fe40000000000 */
[----:B------:R-:W-:Y:S01]  /*4160*/  @UP0 ULEA UR4, UR24, UR26, 0x3 ;  /* 0x0000001a18040291 */ /* 0x000fe2000f8e18ff */
[----:B------:R-:W-:Y:S01]  /*4170*/  LOP3.LUT R8, R8, UR6, RZ, 0x3c, !PT ;  /* 0x0000000608087c12 */ /* 0x000fe2000f8e3cff */
[----:B------:R-:W-:Y:S01]  /*4180*/  ULEA UR6, UR10, UR29, 0x9 ;  /* 0x0000001d0a067291 */ /* 0x000fe2000f8e48ff */
[----:B------:R-:W-:Y:S02]  /*4190*/  UMOV UR21, 0x40004040 ;  /* 0x4000404000157882 */ /* 0x000fe40000000000 */
[----:B-1----:R-:W-:Y:S01]  /*41a0*/  @P0 SHF.L.U32 R0, R8, 0x1f, RZ ;  /* 0x0000001f08000819 */ /* 0x002fe200000006ff */
[----:B------:R-:W-:Y:S02]  /*41b0*/  UIADD3 UR20, UPT, UPT, UR6, 0x2, URZ ;  /* 0x0000000206147890 */ /* 0x000fe4000fffe0ff */
[----:B------:R-:W-:Y:S01]  /*41c0*/  UIADD3 UR16, UPT, UPT, UR6, 0x4, URZ ;  /* 0x0000000406107890 */ /* 0x000fe2000fffe0ff */
[----:B------:R2:W3:Y:S01]  /*41d0*/  @P0 SYNCS.PHASECHK.TRANS64.TRYWAIT P2, [UR4], R0 ;  /* 0x00000000ff0005a7 */ /* 0x0004e20008041104 */
[----:B------:R-:W-:Y:S02]  /*41e0*/  ULEA UR4, UR10, UR28, 0x9 ;  /* 0x0000001c0a047291 */ /* 0x000fe4000f8e48ff */
[----:B------:R-:W-:Y:S02]  /*41f0*/  UIADD3 UR12, UPT, UPT, UR6, 0x6, URZ ;  /* 0x00000006060c7890 */ /* 0x000fe4000fffe0ff */
[----:B------:R-:W-:Y:S02]  /*4200*/  UIADD3 UR18, UPT, UPT, UR4, 0x2, URZ ;  /* 0x0000000204127890 */ /* 0x000fe4000fffe0ff */
[----:B------:R-:W-:Y:S02]  /*4210*/  UIADD3 UR14, UPT, UPT, UR4, 0x4, URZ ;  /* 0x00000004040e7890 */ /* 0x000fe4000fffe0ff */
[----:B------:R-:W-:Y:S01]  /*4220*/  UIADD3 UR8, UPT, UPT, UR4, 0x6, URZ ;  /* 0x0000000604087890 */ /* 0x000fe2000fffe0ff */
[----:B------:R2:W-:Y:S01]  /*4230*/  UTCHMMA gdesc[UR4], gdesc[UR6], tmem[UR11], tmem[UR38], idesc[UR39], UP2 ;  /* 0x00ff2606040075ea */ /* 0x0005e2000900000b */
[----:B------:R-:W-:Y:S01]  /*4240*/  UPLOP3.LUT UP2, UPT, UPT, UPT, UPT, 0x80, 0x8 ;  /* 0x000000000008789c */ /* 0x000fe20003f4f070 */
[----:B------:R-:W-:Y:S01]  /*4250*/  UMOV UR19, 0x40004040 ;  /* 0x4000404000137882 */ /* 0x000fe20000000000 */
[----:B------:R-:W-:Y:S01]  /*4260*/  UMOV UR17, 0x40004040 ;  /* 0x4000404000117882 */ /* 0x000fe20000000000 */
[----:B------:R2:W-:Y:S01]  /*4270*/  UTCHMMA gdesc[UR18], gdesc[UR20], tmem[UR11], tmem[UR36], idesc[UR37], UPT ;  /* 0x00ff2414120075ea */ /* 0x0005e2000b80000b */
[----:B------:R-:W-:Y:S01]  /*4280*/  UMOV UR15, 0x40004040 ;  /* 0x40004040000f7882 */ /* 0x000fe20000000000 */
[----:B------:R-:W-:Y:S01]  /*4290*/  UMOV UR13, 0x40004040 ;  /* 0x40004040000d7882 */ /* 0x000fe20000000000 */
[----:B------:R-:W-:Y:S01]  /*42a0*/  UMOV UR9, 0x40004040 ;  /* 0x4000404000097882 */ /* 0x000fe20000000000 */
[----:B------:R2:W-:Y:S01]  /*42b0*/  UTCHMMA gdesc[UR14], gdesc[UR16], tmem[UR11], tmem[UR34], idesc[UR35], UPT ;  /* 0x00ff22100e0075ea */ /* 0x0005e2000b80000b */
[----:B------:R2:W-:Y:S01]  /*42c0*/  UTCHMMA gdesc[UR8], gdesc[UR12], tmem[UR11], tmem[UR32], idesc[UR33], UPT ;  /* 0x00ff200c080075ea */ /* 0x0005e2000b80000b */
[----:B------:R2:W-:Y:S01]  /*42d0*/  UTCBAR.MULTICAST [UR25], URZ, UR27 ;  /* 0x000000ff190073e9 */ /* 0x0005e2000800081b */
[----:B------:R-:W-:Y:S01]  /*42e0*/  UMOV UR10, UR24 ;  /* 0x00000018000a7c82 */ /* 0x000fe20008000000 */
[----:B------:R-:W-:Y:S05]  /*42f0*/  BRA.U UP3, `(.L_x_75) ;  /* 0xfffffffd03507547 */ /* 0x000fea000b83ffff */
.L_x_72:
[----:B--2---:R-:W-:Y:S01]  /*4300*/  UIADD3 UR4, UPT, UPT, UR30, 0x1, URZ ;  /* 0x000000011e047890 */ /* 0x004fe2000fffe0ff */
[C---:B------:R-:W-:Y:S01]  /*4310*/  ISETP.NE.AND P0, PT, R10.reuse, 0x2, PT ;  /* 0x000000020a00780c */ /* 0x040fe20003f05270 */
[----:B------:R-:W-:Y:S02]  /*4320*/  UIADD3 UR5, UPT, UPT, UR31, 0x130, URZ ;  /* 0x000001301f057890 */ /* 0x000fe4000fffe0ff */
[----:B------:R-:W-:Y:S01]  /*4330*/  UISETP.NE.AND UP0, UPT, UR4, 0x4, UPT ;  /* 0x000000040400788c */ /* 0x000fe2000bf05270 */
[----:B-1----:R-:W-:Y:S02]  /*4340*/  SEL R0, RZ, 0x1, P0 ;  /* 0x00000001ff007807 */ /* 0x002fe40000000000 */
[----:B------:R-:W-:Y:S01]  /*4350*/  SEL R10, R10, RZ, P0 ;  /* 0x000000ff0a0a7207 */ /* 0x000fe20000000000 */
[----:B------:R-:W-:Y:S01]  /*4360*/  USEL UR6, URZ, 0x1, UP0 ;  /* 0x00000001ff067887 */ /* 0x000fe20008000000 */
[----:B------:R-:W-:Y:S01]  /*4370*/  LOP3.LUT R9, R9, R0, RZ, 0x3c, !PT ;  /* 0x0000000009097212 */ /* 0x000fe200078e3cff */
[----:B------:R-:W-:Y:S01]  /*4380*/  USEL UR30, UR4, URZ, UP0 ;  /* 0x000000ff041e7287 */ /* 0x000fe20008000000 */
[----:B------:R1:W-:Y:S03]  /*4390*/  UTCBAR [UR5], URZ ;  /* 0x000000ff050073e9 */ /* 0x0003e600080000ff */
[----:B------:R-:W-:Y:S01]  /*43a0*/  LOP3.LUT R11, R11, UR6, RZ, 0x3c, !PT ;  /* 0x000000060b0b7c12 */ /* 0x000fe2000f8e3cff */
[----:B------:R-:W-:Y:S07]  /*43b0*/  @P1 BRA `(.L_x_76) ;  /* 0xfffffff800881947 */ /* 0x000fee000383ffff */
[----:B------:R-:W2:Y:S01]  /*43c0*/  S2UR UR8, SR_CgaCtaId ;  /* 0x00000000000879c3 */ /* 0x000ea20000008800 */
[----:B------:R-:W-:Y:S01]  /*43d0*/  ELECT P0, URZ, PT ;  /* 0x0000000000ff782f */ /* 0x000fe20003800000 */
[----:B------:R-:W-:Y:S01]  /*43e0*/  IMAD.MOV.U32 R0, RZ, RZ, 0x1 ;  /* 0x00000001ff007424 */ /* 0x000fe200078e00ff */
[----:B------:R-:W-:Y:S01]  /*43f0*/  UIADD3 UR26, UPT, UPT, UR26, 0x150, URZ ;  /* 0x000001501a1a7890 */ /* 0x000fe2000fffe0ff */
[----:B------:R-:W-:Y:S01]  /*4400*/  SHF.L.U32 R2, R11, 0x1f, RZ ;  /* 0x0000001f0b027819 */ /* 0x000fe200000006ff */
[----:B------:R-:W-:-:S03]  /*4410*/  UMOV UR4, 0x40 ;  /* 0x0000004000047882 */ /* 0x000fc60000000000 */
[----:B------:R-:W-:Y:S01]  /*4420*/  UVIRTCOUNT.DEALLOC.SMPOOL 0x80 ;  /* 0x000000800000784c */ /* 0x000fe20000000000 */
[----:B--2---:R-:W-:Y:S02]  /*4430*/  ULEA UR8, UR8, UR4, 0x18 ;  /* 0x0000000408087291 */ /* 0x004fe4000f8ec0ff */
[----:B------:R-:W-:-:S07]  /*4440*/  ULEA UR4, UR30, UR26, 0x3 ;  /* 0x0000001a1e047291 */ /* 0x000fce000f8e18ff */
[----:B------:R2:W-:Y:S02]  /*4450*/  @P0 STS.U8 [UR8+0x1c], R0 ;  /* 0x00001c00ff000988 */ /* 0x0005e40008000008 */
[----:B------:R-:W4:Y:S02]  /*4460*/  SYNCS.PHASECHK.TRANS64.TRYWAIT P0, [UR4], R2 ;  /* 0x00000002ff0075a7 */ /* 0x000f240008001104 */
[----:B--2-4-:R-:W-:Y:S05]  /*4470*/  @!P0 BRA `(.L_x_77) ;  /* 0x0000004000b88947 */ /* 0x014fea0003800000 */
.L_x_170:
[----:B------:R-:W-:-:S04]  /*4480*/  UIADD3 UR4, UPT, UPT, UR30, 0x1, URZ ;  /* 0x000000011e047890 */ /* 0x000fc8000fffe0ff */
[----:B------:R-:W-:-:S04]  /*4490*/  UISETP.NE.AND UP0, UPT, UR4, 0x4, UPT ;  /* 0x000000040400788c */ /* 0x000fc8000bf05270 */
[----:B------:R-:W-:Y:S02]  /*44a0*/  USEL UR6, URZ, 0x1, UP0 ;  /* 0x00000001ff067887 */ /* 0x000fe40008000000 */
[----:B------:R-:W-:-:S04]  /*44b0*/  USEL UR4, UR4, URZ, UP0 ;  /* 0x000000ff04047287 */ /* 0x000fc80008000000 */
[----:B-1----:R-:W-:Y:S01]  /*44c0*/  ULEA UR5, UR4, UR26, 0x3 ;  /* 0x0000001a04057291 */ /* 0x002fe2000f8e18ff */
[----:B--2---:R-:W-:-:S04]  /*44d0*/  LOP3.LUT R2, R11, UR6, RZ, 0x3c, !PT ;  /* 0x000000060b027c12 */ /* 0x004fc8000f8e3cff */
[----:B------:R-:W-:-:S04]  /*44e0*/  SHF.L.U32 R3, R2, 0x1f, RZ ;  /* 0x0000001f02037819 */ /* 0x000fc800000006ff */
[----:B------:R-:W1:Y:S02]  /*44f0*/  SYNCS.PHASECHK.TRANS64.TRYWAIT P0, [UR5], R3 ;  /* 0x00000003ff0075a7 */ /* 0x000e640008001105 */
[----:B-1----:R-:W-:Y:S05]  /*4500*/  @!P0 BRA `(.L_x_78) ;  /* 0x0000004000ac8947 */ /* 0x002fea0003800000 */
.L_x_172:
        /* <DEDUP_REMOVED lines=9> */
.L_x_174:
[----:B------:R-:W-:-:S04]  /*45a0*/  UIADD3 UR4, UPT, UPT, UR4, 0x1, URZ ;  /* 0x0000000104047890 */ /* 0x000fc8000fffe0ff */
[----:B------:R-:W-:-:S04]  /*45b0*/  UISETP.NE.AND UP0, UPT, UR4, 0x4, UPT ;  /* 0x000000040400788c */ /* 0x000fc8000bf05270 */
[----:B------:R-:W-:Y:S02]  /*45c0*/  USEL UR5, URZ, 0x1, UP0 ;  /* 0x00000001ff057887 */ /* 0x000fe40008000000 */
[----:B------:R-:W-:-:S04]  /*45d0*/  USEL UR4, UR4, URZ, UP0 ;  /* 0x000000ff04047287 */ /* 0x000fc80008000000 */
[----:B------:R-:W-:Y:S01]  /*45e0*/  ULEA UR4, UR4, UR26, 0x3 ;  /* 0x0000001a04047291 */ /* 0x000fe2000f8e18ff */
[----:B------:R-:W-:-:S04]  /*45f0*/  LOP3.LUT R2, R2, UR5, RZ, 0x3c, !PT ;  /* 0x0000000502027c12 */ /* 0x000fc8000f8e3cff */
[----:B------:R-:W-:-:S04]  /*4600*/  SHF.L.U32 R2, R2, 0x1f, RZ ;  /* 0x0000001f02027819 */ /* 0x000fc800000006ff */
[----:B------:R-:W2:Y:S02]  /*4610*/  SYNCS.PHASECHK.TRANS64.TRYWAIT P0, [UR4], R2 ;  /* 0x00000002ff0075a7 */ /* 0x000ea40008001104 */
[----:B--2---:R-:W-:Y:S05]  /*4620*/  @!P0 BRA `(.L_x_80) ;  /* 0x0000004000948947 */ /* 0x004fea0003800000 */
.L_x_176:
[----:B------:R-:W-:Y:S01]  /*4630*/  NOP ;  /* 0x0000000000007918 */ /* 0x000fe20000000000 */
[----:B-1----:R-:W1:Y:S01]  /*4640*/  LDS R0, [UR8+0x14] ;  /* 0x00001408ff007984 */ /* 0x002e620008000800 */
[----:B------:R-:W-:Y:S01]  /*4650*/  ULOP3.LUT UR4, UR42, 0xffff, URZ, 0xc0, !UPT ;  /* 0x0000ffff2a047892 */ /* 0x000fe2000f8ec0ff */
[----:B------:R-:W-:Y:S01]  /*4660*/  UMOV UR5, 0xffff ;  /* 0x0000ffff00057882 */ /* 0x000fe20000000000 */
[----:B------:R-:W-:Y:S02]  /*4670*/  UMOV UR6, 0x1 ;  /* 0x0000000100067882 */ /* 0x000fe40000000000 */
[----:B------:R-:W-:-:S04]  /*4680*/  USHF.R.U32.HI UR4, URZ, 0x5, UR4 ;  /* 0x00000005ff047899 */ /* 0x000fc80008011604 */
[----:B------:R-:W-:Y:S02]  /*4690*/  USHF.L.U32 UR5, UR5, UR4, URZ ;  /* 0x0000000405057299 */ /* 0x000fe400080006ff */
[----:B------:R-:W-:-:S04]  /*46a0*/  USHF.L.U32 UR4, UR6, UR4, URZ ;  /* 0x0000000406047299 */ /* 0x000fc800080006ff */
[----:B-1----:R-:W-:-:S04]  /*46b0*/  LOP3.LUT R0, R0, UR5, RZ, 0xc0, !PT ;  /* 0x0000000500007c12 */ /* 0x002fc8000f8ec0ff */
[----:B------:R-:W-:-:S13]  /*46c0*/  ISETP.NE.AND P0, PT, R0, UR5, PT ;  /* 0x0000000500007c0c */ /* 0x000fda000bf05270 */
[----:B------:R-:W-:Y:S05]  /*46d0*/  @P0 BRA `(.L_x_81) ;  /* 0x0000000000580947 */ /* 0x000fea0003800000 */
[----:B------:R-:W1:Y:S02]  /*46e0*/  LDS R0, [UR8+0x18] ;  /* 0x00001808ff007984 */ /* 0x000e640008000800 */
[----:B-1----:R-:W-:-:S04]  /*46f0*/  LOP3.LUT R0, R0, UR4, RZ, 0xc0, !PT ;  /* 0x0000000400007c12 */ /* 0x002fc8000f8ec0ff */
[----:B------:R-:W-:-:S13]  /*4700*/  ISETP.NE.AND P0, PT, R0, UR4, PT ;  /* 0x0000000400007c0c */ /* 0x000fda000bf05270 */
[----:B------:R-:W-:Y:S05]  /*4710*/  @P0 BRA `(.L_x_82) ;  /* 0x00000000003c0947 */ /* 0x000fea0003800000 */
[----:B------:R-:W1:Y:S01]  /*4720*/  S2R R2, SR_LANEID ;  /* 0x0000000000027919 */ /* 0x000e620000000000 */
[----:B------:R-:W-:-:S06]  /*4730*/  ULOP3.LUT UR5, URZ, UR5, URZ, 0x33, !UPT ;  /* 0x00000005ff057292 */ /* 0x000fcc000f8e33ff */
[----:B------:R-:W-:-:S04]  /*4740*/  IMAD.U32 R0, RZ, RZ, UR5 ;  /* 0x00000005ff007e24 */ /* 0x000fc8000f8e00ff */
[----:B------:R2:W4:Y:S02]  /*4750*/  REDUX UR7, R0 ;  /* 0x00000000000773c4 */ /* 0x0005240000000000 */
[----:B------:R1:W-:Y:S01]  /*4760*/  UTCATOMSWS.AND URZ, UR5 ;  /* 0x0000000500ff79e3 */ /* 0x0003e20008000000 */
[----:B--2---:R-:W-:Y:S01]  /*4770*/  LOP3.LUT R0, RZ, UR4, RZ, 0x33, !PT ;  /* 0x00000004ff007c12 */ /* 0x004fe2000f8e33ff */
[----:B------:R-:W-:Y:S02]  /*4780*/  VOTEU.ANY UR4, UPT, PT ;  /* 0x0000000000047886 */ /* 0x000fe400038e0100 */
[----:B------:R-:W-:Y:S02]  /*4790*/  UFLO.U32 UR4, UR4 ;  /* 0x00000004000472bd */ /* 0x000fe400080e0000 */
[----:B------:R-:W2:Y:S04]  /*47a0*/  REDUX UR6, R0 ;  /* 0x00000000000673c4 */ /* 0x000ea80000000000 */
[----:B-1----:R-:W-:-:S02]  /*47b0*/  ISETP.EQ.U32.AND P0, PT, R2, UR4, PT ;  /* 0x0000000402007c0c */ /* 0x002fc4000bf02070 */
[----:B----4-:R-:W-:-:S11]  /*47c0*/  MOV R2, UR7 ;  /* 0x0000000700027c02 */ /* 0x010fd60008000f00 */
[----:B------:R1:W-:Y:S01]  /*47d0*/  @P0 ATOMS.AND RZ, [UR8+0x14], R2 ;  /* 0x00001402ffff098c */ /* 0x0003e2000a800008 */
[----:B--2---:R-:W-:-:S05]  /*47e0*/  IMAD.U32 R0, RZ, RZ, UR6 ;  /* 0x00000006ff007e24 */ /* 0x004fca000f8e00ff */
[----:B------:R1:W-:Y:S01]  /*47f0*/  @P0 ATOMS.AND RZ, [UR8+0x18], R0 ;  /* 0x00001800ffff098c */ /* 0x0003e2000a800008 */
[----:B------:R-:W-:Y:S05]  /*4800*/  BRA `(.L_x_83) ;  /* 0x0000000000147947 */ /* 0x000fea0003800000 */
.L_x_82:
[----:B------:R-:W-:Y:S02]  /*4810*/  MOV R2, 0x4830 ;  /* 0x0000483000027802 */ /* 0x000fe40000000f00 */
[----:B---3-5:R-:W-:Y:S05]  /*4820*/  CALL.REL.NOINC `($__internal_0_$__cuda_sm10x_tcgen05_guardrail_trap_col_being_dealloced_not_returned_by_alloc) ;  /* 0x0000004400087944 */ /* 0x028fea0003c00000 */
[----:B------:R-:W-:Y:S05]  /*4830*/  BRA `(.L_x_83) ;  /* 0x0000000000087947 */ /* 0x000fea0003800000 */
.L_x_81:
[----:B------:R-:W-:Y:S02]  /*4840*/  MOV R2, 0x4860 ;  /* 0x0000486000027802 */ /* 0x000fe40000000f00 */
[----:B---3-5:R-:W-:Y:S05]  /*4850*/  CALL.REL.NOINC `($__internal_2_$__cuda_sm10x_tcgen05_guardrail_trap_unallocated_columns_being_dealloced) ;  /* 0x0000004400147944 */ /* 0x028fea0003c00000 */
.L_x_83:
[----:B------:R-:W-:Y:S01]  /*4860*/  NOP ;  /* 0x0000000000007918 */ /* 0x000fe20000000000 */
[----:B------:R-:W-:Y:S05]  /*4870*/  EXIT ;  /* 0x000000000000794d */ /* 0x000fea0003800000 */
.L_x_65:
[----:B------:R-:W-:-:S09]  /*4880*/  UISETP.NE.OR UP0, UPT, UR20, 0x3, !UP3 ;  /* 0x000000031400788c */ /* 0x000fd2000df05670 */
[----:B------:R-:W-:Y:S05]  /*4890*/  BRA.U UP0, `(.L_x_84) ;  /* 0x0000000d00f07547 */ /* 0x000fea000b800000 */
[----:B------:R-:W1:Y:S01]  /*48a0*/  LDCU UR27, c[0x0][0x370] ;  /* 0x00006e00ff1b77ac */ /* 0x000e620008000800 */
[----:B------:R-:W2:Y:S01]  /*48b0*/  LDC.64 R16, c[0x0][0x348] ;  /* 0x0000d200ff107b82 */ /* 0x000ea20000000a00 */
[----:B------:R-:W-:Y:S02]  /*48c0*/  HFMA2 R13, -RZ, RZ, 0, 0 ;  /* 0x00000000ff0d7431 */ /* 0x000fe400000001ff */
[----:B------:R-:W-:Y:S01]  /*48d0*/  IMAD.MOV.U32 R15, RZ, RZ, 0x1 ;  /* 0x00000001ff0f7424 */ /* 0x000fe200078e00ff */
[----:B------:R-:W1:Y:S01]  /*48e0*/  LDCU.128 UR44, c[0x0][0xb10] ;  /* 0x00016200ff2c77ac */ /* 0x000e620008000c00 */
[----:B------:R-:W-:Y:S01]  /*48f0*/  IMAD.MOV.U32 R14, RZ, RZ, RZ ;  /* 0x000000ffff0e7224 */ /* 0x000fe200078e00ff */
[----:B------:R-:W-:Y:S01]  /*4900*/  MOV R7, 0x1000 ;  /* 0x0000100000077802 */ /* 0x000fe20000000f00 */
[----:B------:R-:W3:Y:S01]  /*4910*/  LDCU UR26, c[0x0][0x374] ;  /* 0x00006e80ff1a77ac */ /* 0x000ee20008000800 */
[----:B------:R-:W4:Y:S01]  /*4920*/  LDC.64 R2, c[0x0][0x888] ;  /* 0x00022200ff027b82 */ /* 0x000f220000000a00 */
[----:B------:R-:W3:Y:S01]  /*4930*/  LDCU UR15, c[0x0][0xb0c] ;  /* 0x00016180ff0f77ac */ /* 0x000ee20008000800 */
[----:B------:R-:W3:Y:S06]  /*4940*/  LDCU UR31, c[0x0][0xb20] ;  /* 0x00016400ff1f77ac */ /* 0x000eec0008000800 */
[----:B------:R-:W2:Y:S01]  /*4950*/  LDC.64 R4, c[0x0][0x890] ;  /* 0x00022400ff047b82 */ /* 0x000ea20000000a00 */
[----:B------:R-:W3:Y:S01]  /*4960*/  LDCU UR4, c[0x0][0xb30] ;  /* 0x00016600ff0477ac */ /* 0x000ee20008000800 */
[----:B-1----:R-:W-:-:S02]  /*4970*/  UIMAD.WIDE.U32 UR6, UR27, UR44, URZ ;  /* 0x0000002c1b0672a5 */ /* 0x002fc4000f8e00ff */
[----:B---3--:R-:W-:Y:S01]  /*4980*/  UIMAD.WIDE.U32 UR8, UR26, UR47, URZ ;  /* 0x0000002f1a0872a5 */ /* 0x008fe2000f8e00ff */
[----:B------:R-:W-:Y:S01]  /*4990*/  UMOV UR24, 0x400 ;  /* 0x0000040000187882 */ /* 0x000fe20000000000 */
[----:B------:R-:W-:-:S03]  /*49a0*/  UPLOP3.LUT UP3, UPT, UPT, UPT, UPT, 0x40, 0x4 ;  /* 0x000000000004789c */ /* 0x000fc60003f6e870 */
[----:B------:R-:W-:Y:S01]  /*49b0*/  UMOV UR6, UR7 ;  /* 0x0000000700067c82 */ /* 0x000fe20008000000 */
[----:B------:R-:W-:Y:S01]  /*49c0*/  UISETP.GE.AND UP0, UPT, UR40, 0x1, UPT ;  /* 0x000000012800788c */ /* 0x000fe2000bf06270 */
[----:B------:R-:W-:Y:S01]  /*49d0*/  UMOV UR28, UR9 ;  /* 0x00000009001c7c82 */ /* 0x000fe20008000000 */
[----:B------:R-:W-:Y:S01]  /*49e0*/  UISETP.NE.AND UP4, UPT, UR40, 0x1, UPT ;  /* 0x000000012800788c */ /* 0x000fe2000bf85270 */
[----:B------:R-:W1:Y:S01]  /*49f0*/  LDCU.64 UR16, c[0x0][0xb28] ;  /* 0x00016500ff1077ac */ /* 0x000e620008000a00 */
[----:B------:R-:W-:Y:S02]  /*4a00*/  ULEA UR24, UR54, UR24, 0x18 ;  /* 0x0000001836187291 */ /* 0x000fe4000f8ec0ff */
[----:B------:R-:W-:Y:S02]  /*4a10*/  UISETP.NE.AND UP6, UPT, UR15, 0x1, UPT ;  /* 0x000000010f00788c */ /* 0x000fe4000bfc5270 */
[----:B------:R-:W-:Y:S02]  /*4a20*/  UISETP.NE.AND UP5, UPT, UR46, 0x1, UPT ;  /* 0x000000012e00788c */ /* 0x000fe4000bfa5270 */
[----:B------:R-:W-:-:S02]  /*4a30*/  USHF.R.U32.HI UR30, URZ, UR45, UR6 ;  /* 0x0000002dff1e7299 */ /* 0x000fc40008011606 */
[----:B------:R-:W-:Y:S02]  /*4a40*/  USHF.R.U32.HI UR28, URZ, UR31, UR28 ;  /* 0x0000001fff1c7299 */ /* 0x000fe4000801161c */
[----:B------:R-:W-:Y:S01]  /*4a50*/  UISETP.NE.AND UP2, UPT, UR4, 0x1, UPT ;  /* 0x000000010400788c */ /* 0x000fe2000bf45270 */
[----:B------:R-:W-:-:S10]  /*4a60*/  UMOV UR12, URZ ;  /* 0x000000ff000c7c82 */ /* 0x000fd40008000000 */
.L_x_93:
[C---:B------:R-:W-:Y:S02]  /*4a70*/  LEA R12, R14.reuse, UR24, 0x3 ;  /* 0x000000180e0c7c11 */ /* 0x040fe4000f8e18ff */
[----:B------:R-:W-:Y:S02]  /*4a80*/  SHF.L.U32 R0, R13, 0x1f, RZ ;  /* 0x0000001f0d007819 */ /* 0x000fe400000006ff */
[----:B------:R-:W-:Y:S02]  /*4a90*/  LEA R8, R14, UR24, 0x4 ;  /* 0x000000180e087c11 */ /* 0x000fe4000f8e20ff */
[----:B---3--:R-:W3:Y:S02]  /*4aa0*/  SYNCS.PHASECHK.TRANS64.TRYWAIT P0, [R12+URZ+0x110], R0 ;  /* 0x000110000c0075a7 */ /* 0x008ee400080011ff */
[----:B---3--:R-:W-:Y:S05]  /*4ab0*/  @!P0 BRA `(.L_x_85) ;  /* 0x0000003c00888947 */ /* 0x008fea0003800000 */
.L_x_177:
[----:B------:R-:W1:Y:S01]  /*4ac0*/  LDS.128 R8, [R8+0x1a0] ;  /* 0x0001a00008087984 */ /* 0x000e620000000c00 */
[----:B------:R-:W-:Y:S01]  /*4ad0*/  UISETP.GE.AND UP0, UPT, UR40, 0x1, UPT ;  /* 0x000000012800788c */ /* 0x000fe2000bf06270 */
[----:B------:R-:W-:Y:S01]  /*4ae0*/  @!PT LDS RZ, [RZ] ;  /* 0x00000000fffff984 */ /* 0x000fe20000000800 */
[----:B------:R-:W-:Y:S01]  /*4af0*/  @!PT LDS RZ, [RZ] ;  /* 0x00000000fffff984 */ /* 0x000fe20000000800 */
[----:B------:R-:W-:Y:S01]  /*4b00*/  @!PT LDS RZ, [RZ] ;  /* 0x00000000fffff984 */ /* 0x000fe20000000800 */
[----:B------:R-:W-:Y:S01]  /*4b10*/  @!PT LDS RZ, [RZ] ;  /* 0x00000000fffff984 */ /* 0x000fe20000000800 */
[----:B------:R2:W-:Y:S06]  /*4b20*/  MEMBAR.ALL.CTA ;  /* 0x0000000000007992 */ /* 0x0005ec0000008000 */
[----:B--2---:R-:W2:Y:S01]  /*4b30*/  FENCE.VIEW.ASYNC.S ;  /* 0x00000000000073c6 */ /* 0x004ea20000000000 */
[----:B-1----:R-:W-:Y:S11]  /*4b40*/  LOP3.LUT P0, RZ, R10, 0x1, RZ, 0xc0, !PT ;  /* 0x000000010aff7812 */ /* 0x002ff6000780c0ff */
[----:B------:R-:W-:Y:S02]  /*4b50*/  @!UPT UIADD3 URZ, UPT, UPT, URZ, URZ, URZ ;  /* 0x000000fffffff290 */ /* 0x000fe4000fffe0ff */
[----:B--2---:R-:W-:Y:S01]  /*4b60*/  VOTEU.ANY UP1, P0 ;  /* 0x0000000000ff7886 */ /* 0x004fe20000020100 */
[----:B------:R-:W-:Y:S11]  /*4b70*/  PLOP3.LUT P0, PT, PT, PT, UP1, 0x80, 0x8 ;  /* 0x000000000008781c */ /* 0x000ff60003f0f018 */
[----:B------:R-:W-:Y:S02]  /*4b80*/  @!UPT UIADD3 URZ, UPT, UPT, URZ, URZ, URZ ;  /* 0x000000fffffff290 */ /* 0x000fe4000fffe0ff */
[----:B---3--:R-:W-:Y:S02]  /*4b90*/  @P0 SHF.R.U32.HI R0, RZ, 0x10, R9 ;  /* 0x00000010ff000819 */ /* 0x008fe40000011609 */
[----:B------:R-:W-:Y:S02]  /*4ba0*/  @P0 MOV R6, R8 ;  /* 0x0000000800060202 */ /* 0x000fe40000000f00 */
[----:B------:R-:W-:Y:S01]  /*4bb0*/  @P0 R2UR UR4, R0 ;  /* 0x00000000000402ca */ /* 0x000fe200000e0000 */
[----:B------:R-:W-:Y:S01]  /*4bc0*/  VIADD R0, R12, 0x120 ;  /* 0x000001200c007836 */ /* 0x000fe20000000000 */
[----:B------:R-:W-:Y:S02]  /*4bd0*/  @P0 LOP3.LUT R8, R9, 0xffff, RZ, 0xc0, !PT ;  /* 0x0000ffff09080812 */ /* 0x000fe400078ec0ff */
[----:B------:R-:W-:Y:S02]  /*4be0*/  @P0 R2UR UR6, R6 ;  /* 0x00000000060602ca */ /* 0x000fe400000e0000 */
[----:B------:R-:W-:Y:S02]  /*4bf0*/  PRMT R0, RZ, 0x654, R0 ;  /* 0x00000654ff007816 */ /* 0x000fe40000000000 */
[----:B------:R-:W-:Y:S02]  /*4c00*/  @P0 R2UR UR5, R8 ;  /* 0x00000000080502ca */ /* 0x000fe400000e0000 */
[----:B------:R1:W-:Y:S03]  /*4c10*/  SYNCS.ARRIVE.TRANS64.RED.A1T0 RZ, [R0+URZ], RZ ;  /* 0x000000ff00ff79a7 */ /* 0x0003e600081004ff */
[----:B------:R-:W-:Y:S04]  /*4c20*/  @UP1 UMOV UR25, UR4 ;  /* 0x0000000400191c82 */ /* 0x000fe80008000000 */
[----:B------:R-:W-:Y:S04]  /*4c30*/  @UP1 UMOV UR14, UR6 ;  /* 0x00000006000e1c82 */ /* 0x000fe80008000000 */
[----:B------:R-:W-:Y:S01]  /*4c40*/  @UP1 UMOV UR13, UR5 ;  /* 0x00000005000d1c82 */ /* 0x000fe20008000000 */
[----:B------:R-:W-:Y:S05]  /*4c50*/  BRA.U !UP0, `(.L_x_86) ;  /* 0x0000000108a47547 */ /* 0x000fea000b800000 */
[----:B------:R-:W-:Y:S02]  /*4c60*/  UIMAD.WIDE.U32 UR8, UR13, UR47, URZ ;  /* 0x0000002f0d0872a5 */ /* 0x000fe4000f8e00ff */
[----:B------:R-:W-:Y:S02]  /*4c70*/  UIMAD.WIDE.U32 UR10, UR14, UR44, URZ ;  /* 0x0000002c0e0a72a5 */ /* 0x000fe4000f8e00ff */
[----:B------:R-:W-:Y:S02]  /*4c80*/  USEL UR4, UR26, UR28, !UP5 ;  /* 0x0000001c1a047287 */ /* 0x000fe4000e800000 */
[----:B------:R-:W-:Y:S02]  /*4c90*/  USEL UR7, UR27, UR30, !UP6 ;  /* 0x0000001e1b077287 */ /* 0x000fe4000f000000 */
[----:B------:R-:W-:Y:S02]  /*4ca0*/  UIMAD.WIDE.U32 UR18, UR4, UR16, URZ ;  /* 0x00000010041272a5 */ /* 0x000fe4000f8e00ff */
[----:B------:R-:W-:Y:S01]  /*4cb0*/  UIMAD.WIDE.U32 UR20, UR7, UR16, URZ ;  /* 0x00000010071472a5 */ /* 0x000fe2000f8e00ff */
[----:B------:R-:W-:Y:S02]  /*4cc0*/  UMOV UR5, UR9 ;  /* 0x0000000900057c82 */ /* 0x000fe40008000000 */
[----:B------:R-:W-:Y:S03]  /*4cd0*/  USHF.R.U32.HI UR6, URZ, UR31, UR5 ;  /* 0x0000001fff067299 */ /* 0x000fe60008011605 */
[----:B------:R-:W-:Y:S01]  /*4ce0*/  UMOV UR5, UR11 ;  /* 0x0000000b00057c82 */ /* 0x000fe20008000000 */
[----:B------:R-:W-:Y:S02]  /*4cf0*/  USEL UR6, UR13, UR6, !UP5 ;  /* 0x000000060d067287 */ /* 0x000fe4000e800000 */
[----:B------:R-:W-:Y:S02]  /*4d00*/  USHF.R.U32.HI UR8, URZ, UR45, UR5 ;  /* 0x0000002dff087299 */ /* 0x000fe40008011605 */
[----:B------:R-:W-:Y:S01]  /*4d10*/  UIMAD.WIDE.U32 UR10, UR6, UR16, URZ ;  /* 0x00000010060a72a5 */ /* 0x000fe2000f8e00ff */
[----:B------:R-:W-:Y:S02]  /*4d20*/  UMOV UR5, UR19 ;  /* 0x0000001300057c82 */ /* 0x000fe40008000000 */
[----:B------:R-:W-:Y:S03]  /*4d30*/  @UP4 USHF.R.U32.HI UR4, URZ, UR17, UR5 ;  /* 0x00000011ff044299 */ /* 0x000fe60008011605 */
[----:B------:R-:W-:Y:S01]  /*4d40*/  UMOV UR5, UR21 ;  /* 0x0000001500057c82 */ /* 0x000fe20008000000 */
[----:B------:R-:W-:Y:S02]  /*4d50*/  UIMAD UR4, UR40, UR4, URZ ;  /* 0x00000004280472a4 */ /* 0x000fe4000f8e02ff */
[----:B------:R-:W-:Y:S02]  /*4d60*/  @UP4 USHF.R.U32.HI UR7, URZ, UR17, UR5 ;  /* 0x00000011ff074299 */ /* 0x000fe40008011605 */
[----:B------:R-:W-:Y:S02]  /*4d70*/  USEL UR5, UR14, UR8, !UP6 ;  /* 0x000000080e057287 */ /* 0x000fe4000f000000 */
[----:B------:R-:W-:Y:S02]  /*4d80*/  UIMAD UR8, UR40, UR7, URZ ;  /* 0x00000007280872a4 */ /* 0x000fe4000f8e02ff */
[----:B------:R-:W-:Y:S03]  /*4d90*/  UISETP.GE.AND UP0, UPT, UR6, UR4, UPT ;  /* 0x000000040600728c */ /* 0x000fe6000bf06270 */
[----:B------:R-:W-:Y:S01]  /*4da0*/  UMOV UR4, UR11 ;  /* 0x0000000b00047c82 */ /* 0x000fe20008000000 */
[----:B------:R-:W-:Y:S02]  /*4db0*/  UISETP.GE.OR UP0, UPT, UR5, UR8, UP0 ;  /* 0x000000080500728c */ /* 0x000fe40008706670 */
[----:B------:R-:W-:Y:S02]  /*4dc0*/  USHF.R.U32.HI UR4, URZ, UR17, UR4 ;  /* 0x00000011ff047299 */ /* 0x000fe40008011604 */
[----:B------:R-:W-:Y:S02]  /*4dd0*/  UIMAD.WIDE.U32 UR8, UR5, UR16, URZ ;  /* 0x00000010050872a5 */ /* 0x000fe4000f8e00ff */
[----:B------:R-:W-:Y:S04]  /*4de0*/  USEL UR10, UR6, UR4, !UP4 ;  /* 0x00000004060a7287 */ /* 0x000fe8000e000000 */
[----:B------:R-:W-:Y:S01]  /*4df0*/  UIADD3 UR11, UPT, UPT, -UR10, URZ, URZ ;  /* 0x000000ff0a0b7290 */ /* 0x000fe2000fffe1ff */
[----:B------:R-:W-:Y:S02]  /*4e00*/  @!UP0 UMOV UR4, UR9 ;  /* 0x0000000900048c82 */ /* 0x000fe40008000000 */
[----:B------:R-:W-:Y:S02]  /*4e10*/  @!UP0 USHF.R.U32.HI UR4, URZ, UR17, UR4 ;  /* 0x00000011ff048299 */ /* 0x000fe40008011604 */
[----:B------:R-:W-:Y:S02]  /*4e20*/  UIMAD UR8, UR40, UR11, UR6 ;  /* 0x0000000b280872a4 */ /* 0x000fe4000f8e0206 */
[----:B------:R-:W-:Y:S04]  /*4e30*/  @!UP0 USEL UR4, UR5, UR4, !UP4 ;  /* 0x0000000405048287 */ /* 0x000fe8000e000000 */
[----:B------:R-:W-:Y:S02]  /*4e40*/  @!UP0 UIMAD UR8, UR7, UR8, UR4 ;  /* 0x00000008070882a4 */ /* 0x000fe4000f8e0204 */
[----:B------:R-:W-:Y:S02]  /*4e50*/  @!UP0 UIADD3 UR9, UPT, UPT, UR10, -UR4, URZ ;  /* 0x800000040a098290 */ /* 0x000fe4000fffe0ff */
[----:B------:R-:W-:Y:S02]  /*4e60*/  UIADD3 UR4, UPT, UPT, -UR5, URZ, URZ ;  /* 0x000000ff05047290 */ /* 0x000fe4000fffe1ff */
[----:B------:R-:W-:Y:S02]  /*4e70*/  UIADD3 UR7, UPT, UPT, -UR6, URZ, URZ ;  /* 0x000000ff06077290 */ /* 0x000fe4000fffe1ff */
[----:B------:R-:W-:Y:S02]  /*4e80*/  @!UP0 UIMAD UR6, UR9, UR40, UR5 ;  /* 0x00000028090682a4 */ /* 0x000fe4000f8e0205 */
[----:B------:R-:W-:Y:S02]  /*4e90*/  UIMAD UR14, UR15, UR4, UR14 ;  /* 0x000000040f0e72a4 */ /* 0x000fe4000f8e020e */
[----:B------:R-:W-:Y:S01]  /*4ea0*/  UIMAD UR13, UR46, UR7, UR13 ;  /* 0x000000072e0d72a4 */ /* 0x000fe2000f8e020d */
[----:B------:R-:W-:Y:S02]  /*4eb0*/  @!UP0 UMOV UR5, UR8 ;  /* 0x0000000800058c82 */ /* 0x000fe40008000000 */
[----:B------:R-:W-:Y:S02]  /*4ec0*/  UIMAD UR14, UR5, UR15, UR14 ;  /* 0x0000000f050e72a4 */ /* 0x000fe4000f8e020e */
[----:B------:R-:W-:Y:S11]  /*4ed0*/  UIMAD UR13, UR6, UR46, UR13 ;  /* 0x0000002e060d72a4 */ /* 0x000ff6000f8e020d */
[----:B------:R-:W-:Y:S01]  /*4ee0*/  @!UPT UIADD3 URZ, UPT, UPT, URZ, URZ, URZ ;  /* 0x000000fffffff290 */ /* 0x000fe2000fffe0ff */
.L_x_86:
[----:B------:R-:W2:Y:S01]  /*4ef0*/  @!UP2 LDCU.128 UR20, c[0x0][0xb10] ;  /* 0x00016200ff14a7ac */ /* 0x000ea20008000c00 */
[C---:B------:R-:W-:Y:S02]  /*4f00*/  ISETP.NE.U32.AND P1, PT, R4.reuse, RZ, PT ;  /* 0x000000ff0400720c */ /* 0x040fe40003f25070 */
[----:B------:R-:W-:Y:S02]  /*4f10*/  ISETP.NE.U32.AND P0, PT, R4, RZ, PT ;  /* 0x000000ff0400720c */ /* 0x000fe40003f05070 */
[C---:B------:R-:W-:Y:S02]  /*4f20*/  ISETP.NE.AND.EX P1, PT, R5.reuse, RZ, PT, P1 ;  /* 0x000000ff0500720c */ /* 0x040fe40003f25310 */
[----:B------:R-:W-:Y:S01]  /*4f30*/  ISETP.NE.AND.EX P0, PT, R5, RZ, PT, P0 ;  /* 0x000000ff0500720c */ /* 0x000fe20003f05300 */
[----:B------:R-:W3:Y:S01]  /*4f40*/  @!UP2 LDCU UR5, c[0x0][0xb0c] ;  /* 0x00016180ff05a7ac */ /* 0x000ee20008000800 */
[----:B------:R-:W-:Y:S02]  /*4f50*/  USHF.L.U32 UR11, UR29, 0x6, URZ ;  /* 0x000000061d0b7899 */ /* 0x000fe400080006ff */
[----:B------:R-:W-:Y:S02]  /*4f60*/  USHF.L.U32 UR10, UR32, 0x6, URZ ;  /* 0x00000006200a7899 */ /* 0x000fe400080006ff */
[----:B--2---:R-:W-:Y:S07]  /*4f70*/  UIMAD.WIDE.U32 UR6, UR14, UR20, URZ ;  /* 0x000000140e0672a5 */ /* 0x004fee000f8e00ff */
[----:B------:R-:W-:Y:S01]  /*4f80*/  @!UP2 UMOV UR4, UR7 ;  /* 0x000000070004ac82 */ /* 0x000fe20008000000 */
[----:B---3--:R-:W-:Y:S02]  /*4f90*/  @!UP2 UISETP.NE.AND UP0, UPT, UR5, 0x1, UPT ;  /* 0x000000010500a88c */ /* 0x008fe4000bf05270 */
[----:B------:R-:W-:Y:S02]  /*4fa0*/  @!UP2 USHF.R.U32.HI UR4, URZ, UR21, UR4 ;  /* 0x00000015ff04a299 */ /* 0x000fe40008011604 */
[----:B------:R-:W-:Y:S02]  /*4fb0*/  UIMAD.WIDE.U32 UR6, UR13, UR23, URZ ;  /* 0x000000170d0672a5 */ /* 0x000fe4000f8e00ff */
[----:B------:R-:W-:Y:S02]  /*4fc0*/  @!UP2 USEL UR8, UR14, UR4, !UP0 ;  /* 0x000000040e08a287 */ /* 0x000fe4000c000000 */
[----:B------:R-:W-:Y:S03]  /*4fd0*/  @!UP2 UISETP.NE.AND UP0, UPT, UR22, 0x1, UPT ;  /* 0x000000011600a88c */ /* 0x000fe6000bf05270 */
[----:B------:R-:W-:Y:S02]  /*4fe0*/  @!UP2 UMOV UR6, UR7 ;  /* 0x000000070006ac82 */ /* 0x000fe40008000000 */
[----:B------:R-:W2:Y:S02]  /*4ff0*/  @!UP2 LDCU UR4, c[0x0][0xb20] ;  /* 0x00016400ff04a7ac */ /* 0x000ea40008000800 */
[----:B--2---:R-:W-:Y:S04]  /*5000*/  @!UP2 USHF.R.U32.HI UR6, URZ, UR4, UR6 ;  /* 0x00000004ff06a299 */ /* 0x004fe80008011606 */
[----:B------:R-:W-:Y:S04]  /*5010*/  @!UP2 USEL UR6, UR13, UR6, !UP0 ;  /* 0x000000060d06a287 */ /* 0x000fe8000c000000 */
[----:B------:R-:W-:Y:S02]  /*5020*/  @!UP2 UIADD3 UR4, UPT, UPT, -UR8, UR6, URZ ;  /* 0x000000060804a290 */ /* 0x000fe4000fffe1ff */
[----:B------:R-:W-:Y:S02]  /*5030*/  @!UP2 UIADD3 UR6, UPT, UPT, UR8, -UR6, URZ ;  /* 0x800000060806a290 */ /* 0x000fe4000fffe0ff */
[----:B------:R-:W-:Y:S02]  /*5040*/  @!UP2 UIMAD UR14, UR4, UR5, UR14 ;  /* 0x00000005040ea2a4 */ /* 0x000fe4000f8e020e */
[----:B------:R-:W-:Y:S01]  /*5050*/  @!UP2 UIMAD UR13, UR6, UR22, UR13 ;  /* 0x00000016060da2a4 */ /* 0x000fe2000f8e020d */
[----:B------:R-:W-:Y:S11]  /*5060*/  BRA.U UP3, `(.L_x_87) ;  /* 0x0000000103107547 */ /* 0x000ff6000b800000 */
[----:B------:R-:W-:Y:S04]  /*5070*/  MOV R6, UR33 ;  /* 0x0000002100067c02 */ /* 0x000fe80008000f00 */
[----:B------:R-:W-:Y:S04]  /*5080*/  SHF.L.U32 R6, R6, 0x1f, RZ ;  /* 0x0000001f06067819 */ /* 0x000fe800000006ff */
[----:B------:R-:W2:Y:S02]  /*5090*/  SYNCS.PHASECHK.TRANS64.TRYWAIT P2, [UR24+0x108], R6 ;  /* 0x00010806ff0075a7 */ /* 0x000ea40008041118 */
[----:B--2---:R-:W-:Y:S05]  /*50a0*/  @!P2 BRA `(.L_x_88) ;  /* 0x000000380020a947 */ /* 0x004fea0003800000 */
.L_x_87:
[----:B------:R-:W-:Y:S05]  /*50b0*/  @!P1 BRA `(.L_x_89) ;  /* 0x0000000000309947 */ /* 0x000fea0003800000 */
[----:B----4-:R-:W-:Y:S01]  /*50c0*/  ISETP.NE.U32.AND P1, PT, R2, RZ, PT ;  /* 0x000000ff0200720c */ /* 0x010fe20003f25070 */
[----:B------:R-:W2:Y:S01]  /*50d0*/  LDCU.64 UR4, c[0x0][0x358] ;  /* 0x00006b00ff0477ac */ /* 0x000ea20008000a00 */
[----:B------:R-:W-:Y:S02]  /*50e0*/  IMAD.MOV.U32 R49, RZ, RZ, 0x1 ;  /* 0x00000001ff317424 */ /* 0x000fe400078e00ff */
[----:B------:R-:W-:Y:S11]  /*50f0*/  ISETP.NE.AND.EX P1, PT, R3, RZ, PT, P1 ;  /* 0x000000ff0300720c */ /* 0x000ff60003f25310 */
[----:B------:R-:W-:Y:S02]  /*5100*/  @!UPT UIADD3 URZ, UPT, UPT, URZ, URZ, URZ ;  /* 0x000000fffffff290 */ /* 0x000fe4000fffe0ff */
[----:B------:R-:W3:Y:S01]  /*5110*/  @P1 LDC.64 R8, c[0x0][0x888] ;  /* 0x00022200ff081b82 */ /* 0x000ee20000000a00 */
[----:B-1----:R-:W-:Y:S04]  /*5120*/  @P1 IMAD R0, R4, UR36, RZ ;  /* 0x0000002404001c24 */ /* 0x002fe8000f8e02ff */
[----:B---3--:R-:W-:Y:S04]  /*5130*/  @P1 IMAD.WIDE R8, R0, 0x4, R8 ;  /* 0x0000000400081825 */ /* 0x008fe800078e0208 */
[----:B------:R-:W-:Y:S01]  /*5140*/  HFMA2 R0, -RZ, RZ, 0, 5.9604644775390625e-08 ;  /* 0x00000001ff007431 */ /* 0x000fe200000001ff */
[----:B--2--5:R2:W5:Y:S04]  /*5150*/  @P1 LDG.E R26, desc[UR4][R8.64] ;  /* 0x00000004081a1981 */ /* 0x024568000c1e1900 */
[----:B------:R-:W-:Y:S01]  /*5160*/  @!P1 PRMT R49, R0, 0x7610, R49 ;  /* 0x0000761000319816 */ /* 0x000fe20000000031 */
[----:B--2---:R-:W3:Y:S06]  /*5170*/  @!P1 LDC R26, c[0x0][0x880] ;  /* 0x00022000ff1a9b82 */ /* 0x004eec0000000800 */
.L_x_89:
[----:B---3-5:R-:W-:Y:S01]  /*5180*/  @!P0 FSETP.EQ.AND P1, PT, R26, RZ, PT ;  /* 0x000000ff1a00820b */ /* 0x028fe20003f22000 */
[----:B------:R-:W-:Y:S01]  /*5190*/  @!UPT UIADD3 URZ, UPT, UPT, URZ, URZ, URZ ;  /* 0x000000fffffff290 */ /* 0x000fe2000fffe0ff */
[----:B------:R-:W-:Y:S11]  /*51a0*/  @!P0 BRA `(.L_x_90) ;  /* 0x0000000000188947 */ /* 0x000ff60003800000 */
[----:B------:R-:W-:Y:S02]  /*51b0*/  LOP3.LUT P0, RZ, R49, 0xff, RZ, 0xc0, !PT ;  /* 0x000000ff31ff7812 */ /* 0x000fe4000780c0ff */
[----:B----4-:R-:W-:Y:S04]  /*51c0*/  ISETP.NE.U32.AND P1, PT, R2, RZ, PT ;  /* 0x000000ff0200720c */ /* 0x010fe80003f25070 */
[----:B------:R-:W-:Y:S04]  /*51d0*/  ISETP.NE.AND.EX P1, PT, R3, RZ, PT, P1 ;  /* 0x000000ff0300720c */ /* 0x000fe80003f25310 */
[----:B------:R-:W-:Y:S03]  /*51e0*/  PLOP3.LUT P1, PT, P1, PT, PT, 0x8, 0x80 ;  /* 0x000000000080781c */ /* 0x000fe60000f2e170 */
[----:B------:R-:W-:Y:S11]  /*51f0*/  @P0 FSETP.EQ.AND P1, PT, R26, RZ, PT ;  /* 0x000000ff1a00020b */ /* 0x000ff60003f22000 */
[----:B------:R-:W-:Y:S02]  /*5200*/  @!UPT UIADD3 URZ, UPT, UPT, URZ, URZ, URZ ;  /* 0x000000fffffff290 */ /* 0x000fe4000fffe0ff */
.L_x_90:
[----:B------:R-:W-:Y:S01]  /*5210*/  ULEA UR4, UR12, UR24, 0x3 ;  /* 0x000000180c047291 */ /* 0x000fe2000f8e18ff */
[----:B------:R-:W-:Y:S02]  /*5220*/  SHF.L.U32 R9, R15, 0x1f, RZ ;  /* 0x0000001f0f097819 */ /* 0x000fe400000006ff */
[----:B------:R-:W-:Y:S04]  /*5230*/  ELECT P0, URZ, PT ;  /* 0x0000000000ff782f */ /* 0x000fe80003800000 */
[----:B------:R-:W-:Y:S02]  /*5240*/  PLOP3.LUT P1, PT, P1, P0, PT, 0xf2, 0x2f ;  /* 0x00000000002f781c */ /* 0x000fe40000f21e72 */
[----:B------:R-:W2:Y:S11]  /*5250*/  SYNCS.PHASECHK.TRANS64.TRYWAIT P2, [UR4+0xe8], R9 ;  /* 0x0000e809ff0075a7 */ /* 0x000eb60008041104 */
[----:B------:R-:W-:Y:S05]  /*5260*/  @!P1 IADD3 R8, P0, PT, R16, 0x580, RZ ;  /* 0x0000058010089810 */ /* 0x000fea0007f1e0ff */
[----:B-1----:R-:W-:Y:S01]  /*5270*/  @!P1 IMAD.X R6, RZ, RZ, R17, P0 ;  /* 0x000000ffff069224 */ /* 0x002fe200000e0611 */
[----:B--2---:R-:W-:Y:S07]  /*5280*/  @!P2 BRA `(.L_x_91) ;  /* 0x0000003400c0a947 */ /* 0x004fee0003800000 */
.L_x_180:
[----:B------:R-:W-:Y:S01]  /*5290*/  @!P1 R2UR UR7, R6 ;  /* 0x00000000060792ca */ /* 0x000fe200000e0000 */
[----:B------:R-:W-:Y:S01]  /*52a0*/  UIADD3 UR5, UPT, UPT, UR12, 0x1, URZ ;  /* 0x000000010c057890 */ /* 0x000fe2000fffe0ff */
[----:B------:R-:W-:Y:S01]  /*52b0*/  @!P1 R2UR UR6, R8 ;  /* 0x00000000080692ca */ /* 0x000fe200000e0000 */
[----:B------:R-:W-:Y:S01]  /*52c0*/  UIADD3 UR9, UPT, UPT, UR4, 0xd0, URZ ;  /* 0x000000d004097890 */ /* 0x000fe2000fffe0ff */
[----:B------:R-:W-:Y:S01]  /*52d0*/  @!P1 IMAD.MOV.U32 R6, RZ, RZ, 0x1000 ;  /* 0x00001000ff069424 */ /* 0x000fe200078e00ff */
[----:B------:R-:W-:Y:S01]  /*52e0*/  UISETP.NE.AND UP0, UPT, UR5, 0x3, UPT ;  /* 0x000000030500788c */ /* 0x000fe2000bf05270 */
[----:B------:R-:W-:Y:S01]  /*52f0*/  VIADD R14, R14, 0x1 ;  /* 0x000000010e0e7836 */ /* 0x000fe20000000000 */
[----:B------:R-:W-:Y:S01]  /*5300*/  UMOV UR22, 0x0 ;  /* 0x0000000000167882 */ /* 0x000fe20000000000 */
[----:B------:R-:W-:Y:S01]  /*5310*/  UMOV UR23, 0x10000000 ;  /* 0x1000000000177882 */ /* 0x000fe20000000000 */
[----:B------:R-:W-:Y:S04]  /*5320*/  UPRMT UR20, UR54, 0x654, UR9 ;  /* 0x0000065436147896 */ /* 0x000fe80008000009 */
[----:B-1----:R-:W-:Y:S01]  /*5330*/  IMAD.U32 R9, RZ, RZ, UR7 ;  /* 0x00000007ff097e24 */ /* 0x002fe2000f8e00ff */
[----:B------:R-:W-:Y:S01]  /*5340*/  USEL UR7, URZ, 0x1, UP0 ;  /* 0x00000001ff077887 */ /* 0x000fe20008000000 */
[----:B------:R-:W-:Y:S01]  /*5350*/  IMAD.U32 R8, RZ, RZ, UR6 ;  /* 0x00000006ff087e24 */ /* 0x000fe2000f8e00ff */
[----:B------:R-:W-:Y:S02]  /*5360*/  USEL UR6, UR5, URZ, UP0 ;  /* 0x000000ff05067287 */ /* 0x000fe40008000000 */
[----:B------:R-:W-:Y:S01]  /*5370*/  VOTEU.ALL UP0, P1 ;  /* 0x0000000000ff7886 */ /* 0x000fe20000800000 */
[----:B------:R-:W-:Y:S02]  /*5380*/  @!P1 R2UR UR19, R9 ;  /* 0x00000000091392ca */ /* 0x000fe400000e0000 */
[----:B------:R-:W-:Y:S02]  /*5390*/  @!P1 R2UR UR18, R8 ;  /* 0x00000000081292ca */ /* 0x000fe400000e0000 */
[----:B------:R-:W-:Y:S01]  /*53a0*/  @!UP0 ULEA UR5, UR12, UR24, 0xc ;  /* 0x000000180c058291 */ /* 0x000fe2000f8e60ff */
[----:B------:R-:W-:Y:S02]  /*53b0*/  LOP3.LUT R15, R15, UR7, RZ, 0x3c, !PT ;  /* 0x000000070f0f7c12 */ /* 0x000fe4000f8e3cff */
[----:B------:R-:W-:Y:S01]  /*53c0*/  UMOV UR12, UR36 ;  /* 0x00000024000c7c82 */ /* 0x000fe20008000000 */
[----:B------:R-:W-:Y:S01]  /*53d0*/  @!UP0 UIADD3 UR8, UPT, UPT, UR5, 0x200, URZ ;  /* 0x0000020005088890 */ /* 0x000fe2000fffe0ff */
[----:B------:R-:W-:Y:S01]  /*53e0*/  SHF.L.U32 R0, R15, 0x1f, RZ ;  /* 0x0000001f0f007819 */ /* 0x000fe200000006ff */
[----:B------:R-:W-:Y:S01]  /*53f0*/  VOTEU.ALL UP0, P1 ;  /* 0x0000000000ff7886 */ /* 0x000fe20000800000 */
[----:B------:R-:W-:Y:S06]  /*5400*/  ULEA UR5, UR6, UR24, 0x3 ;  /* 0x0000001806057291 */ /* 0x000fec000f8e18ff */
[----:B------:R1:W-:Y:S01]  /*5410*/  @!UP0 UTMALDG.3D [UR8], [UR18], desc[UR22] ;  /* 0x00001608120085b4 */ /* 0x0003e20008011000 */
[----:B------:R1:W-:Y:S01]  /*5420*/  @!P1 SYNCS.ARRIVE.TRANS64.RED.A0TR RZ, [UR4+0xd0], R6 ;  /* 0x0000d006ffff99a7 */ /* 0x0003e20008300404 */
[----:B------:R-:W-:Y:S01]  /*5430*/  SYNCS.ARRIVE.TRANS64.RED.A1T0 RZ, [UR20], RZ ;  /* 0x000000ffffff79a7 */ /* 0x000fe20008100414 */
[----:B------:R-:W2:Y:S02]  /*5440*/  SYNCS.PHASECHK.TRANS64.TRYWAIT P0, [UR5+0xe8], R0 ;  /* 0x0000e800ff0075a7 */ /* 0x000ea40008001105 */
[----:B-12---:R-:W-:Y:S05]  /*5450*/  @!P0 BRA `(.L_x_92) ;  /* 0x0000003400648947 */ /* 0x006fea0003800000 */
.L_x_182:
[----:B------:R-:W-:Y:S01]  /*5460*/  UIADD3 UR9, UPT, UPT, UR5, 0xd0, URZ ;  /* 0x000000d005097890 */ /* 0x000fe2000fffe0ff */
[----:B-1----:R-:W-:Y:S01]  /*5470*/  @!P1 IADD3 R6, P0, PT, R16, 0x580, RZ ;  /* 0x0000058010069810 */ /* 0x002fe20007f1e0ff */
[----:B------:R-:W-:Y:S01]  /*5480*/  UPLOP3.LUT UP3, UPT, UPT, UPT, UPT, 0x80, 0x8 ;  /* 0x000000000008789c */ /* 0x000fe20003f6f070 */
[----:B------:R-:W-:Y:S01]  /*5490*/  R2UR UR23, R51 ;  /* 0x00000000331772ca */ /* 0x000fe200000e0000 */
[----:B------:R-:W-:Y:S01]  /*54a0*/  UMOV UR20, 0x0 ;  /* 0x0000000000147882 */ /* 0x000fe20000000000 */
[----:B------:R-:W-:Y:S01]  /*54b0*/  @!P1 R2UR UR7, R6 ;  /* 0x00000000060792ca */ /* 0x000fe200000e0000 */
[----:B------:R-:W-:Y:S01]  /*54c0*/  @!P1 IMAD.X R0, RZ, RZ, R17, P0 ;  /* 0x000000ffff009224 */ /* 0x000fe200000e0611 */
[----:B------:R-:W-:Y:S01]  /*54d0*/  UMOV UR21, 0x10000000 ;  /* 0x1000000000157882 */ /* 0x000fe20000000000 */
[----:B------:R-:W-:Y:S01]  /*54e0*/  UMOV UR12, UR36 ;  /* 0x00000024000c7c82 */ /* 0x000fe20008000000 */
[----:B------:R-:W-:Y:S01]  /*54f0*/  VOTEU.ALL UP0, P1 ;  /* 0x0000000000ff7886 */ /* 0x000fe20000800000 */
[----:B------:R-:W-:Y:S01]  /*5500*/  R2UR UR22, R52 ;  /* 0x00000000341672ca */ /* 0x000fe200000e0000 */
[----:B------:R-:W-:Y:S01]  /*5510*/  UMOV UR36, UR25 ;  /* 0x0000001900247c82 */ /* 0x000fe20008000000 */
[----:B------:R-:W-:Y:S02]  /*5520*/  @!P1 R2UR UR4, R0 ;  /* 0x00000000000492ca */ /* 0x000fe400000e0000 */
[----:B------:R-:W-:Y:S01]  /*5530*/  @!UP0 UIADD3 UR10, UPT, UPT, UR10, 0x20, URZ ;  /* 0x000000200a0a8890 */ /* 0x000fe2000fffe0ff */
[C---:B------:R-:W-:Y:S01]  /*5540*/  ISETP.NE.AND P0, PT, R14.reuse, 0x2, PT ;  /* 0x000000020e00780c */ /* 0x040fe20003f05270 */
[----:B------:R-:W-:Y:S02]  /*5550*/  UIADD3 UR32, UPT, UPT, UR13, UR23, URZ ;  /* 0x000000170d207290 */ /* 0x000fe4000fffe0ff */
[----:B------:R-:W-:Y:S01]  /*5560*/  IMAD.U32 R8, RZ, RZ, UR7 ;  /* 0x00000007ff087e24 */ /* 0x000fe2000f8e00ff */
[----:B------:R-:W-:Y:S02]  /*5570*/  SEL R0, RZ, 0x1, P0 ;  /* 0x00000001ff007807 */ /* 0x000fe40000000000 */
[----:B------:R-:W-:Y:S02]  /*5580*/  SEL R14, R14, RZ, P0 ;  /* 0x000000ff0e0e7207 */ /* 0x000fe40000000000 */
[----:B------:R-:W-:Y:S01]  /*5590*/  @!P1 R2UR UR18, R8 ;  /* 0x00000000081292ca */ /* 0x000fe200000e0000 */
[----:B------:R-:W-:Y:S01]  /*55a0*/  UIADD3 UR29, UPT, UPT, UR14, UR22, URZ ;  /* 0x000000160e1d7290 */ /* 0x000fe2000fffe0ff */
[----:B------:R-:W-:Y:S01]  /*55b0*/  IMAD.U32 R9, RZ, RZ, UR4 ;  /* 0x00000004ff097e24 */ /* 0x000fe2000f8e00ff */
[----:B------:R-:W-:Y:S01]  /*55c0*/  @!UP0 ULEA UR4, UR6, UR24, 0xc ;  /* 0x0000001806048291 */ /* 0x000fe2000f8e60ff */
[----:B------:R-:W-:Y:S03]  /*55d0*/  LOP3.LUT R13, R13, R0, RZ, 0x3c, !PT ;  /* 0x000000000d0d7212 */ /* 0x000fe600078e3cff */
[----:B------:R-:W-:Y:S01]  /*55e0*/  @!P1 R2UR UR19, R9 ;  /* 0x00000000091392ca */ /* 0x000fe200000e0000 */
[----:B------:R-:W-:Y:S01]  /*55f0*/  @!UP0 UIADD3 UR8, UPT, UPT, UR4, 0x200, URZ ;  /* 0x0000020004088890 */ /* 0x000fe2000fffe0ff */
[----:B------:R-:W-:Y:S01]  /*5600*/  VOTEU.ALL UP0, P1 ;  /* 0x0000000000ff7886 */ /* 0x000fe20000800000 */
[----:B------:R-:W-:Y:S10]  /*5610*/  UPRMT UR4, UR54, 0x654, UR9 ;  /* 0x0000065436047896 */ /* 0x000ff40008000009 */
[----:B------:R1:W-:Y:S01]  /*5620*/  @!UP0 UTMALDG.3D [UR8], [UR18], desc[UR20] ;  /* 0x00001408120085b4 */ /* 0x0003e20008011000 */
[----:B------:R3:W-:Y:S01]  /*5630*/  @!P1 SYNCS.ARRIVE.TRANS64.RED.A0TR RZ, [UR5+0xd0], R7 ;  /* 0x0000d007ffff99a7 */ /* 0x0007e20008300405 */
[----:B------:R-:W-:Y:S01]  /*5640*/  SYNCS.ARRIVE.TRANS64.RED.A1T0 RZ, [UR4], RZ ;  /* 0x000000ffffff79a7 */ /* 0x000fe20008100404 */
[----:B------:R-:W-:Y:S04]  /*5650*/  UIADD3 UR4, UPT, UPT, UR6, 0x1, URZ ;  /* 0x0000000106047890 */ /* 0x000fe8000fffe0ff */
[----:B------:R-:W-:Y:S04]  /*5660*/  UISETP.NE.AND UP0, UPT, UR4, 0x3, UPT ;  /* 0x000000030400788c */ /* 0x000fe8000bf05270 */
[----:B------:R-:W-:Y:S06]  /*5670*/  USEL UR5, URZ, 0x1, UP0 ;  /* 0x00000001ff057887 */ /* 0x000fec0008000000 */
[----:B------:R-:W-:Y:S01]  /*5680*/  LOP3.LUT R15, R15, UR5, RZ, 0x3c, !PT ;  /* 0x000000050f0f7c12 */ /* 0x000fe2000f8e3cff */
[----:B-1----:R-:W-:Y:S01]  /*5690*/  USEL UR12, UR4, URZ, UP0 ;  /* 0x000000ff040c7287 */ /* 0x002fe20008000000 */
[----:B------:R-:W-:Y:S11]  /*56a0*/  BRA.U UP1, `(.L_x_93) ;  /* 0xfffffff101f07547 */ /* 0x000ff6000b83ffff */
[----:B------:R-:W-:Y:S01]  /*56b0*/  UIADD3 UR24, UPT, UPT, UR24, 0xe8, URZ ;  /* 0x000000e818187890 */ /* 0x000fe2000fffe0ff */
[----:B----4-:R-:W-:-:S03]  /*56c0*/  SHF.L.U32 R2, R15, 0x1f, RZ ;  /* 0x0000001f0f027819 */ /* 0x010fc600000006ff */
[----:B------:R-:W-:-:S09]  /*56d0*/  ULEA UR4, UR12, UR24, 0x3 ;  /* 0x000000180c047291 */ /* 0x000fd2000f8e18ff */
[----:B------:R-:W1:Y:S02]  /*56e0*/  SYNCS.PHASECHK.TRANS64.TRYWAIT P0, [UR4], R2 ;  /* 0x00000002ff0075a7 */ /* 0x000e640008001104 */
[----:B-1----:R-:W-:Y:S05]  /*56f0*/  @!P0 BRA `(.L_x_94) ;  /* 0x0000003000d48947 */ /* 0x002fea0003800000 */
.L_x_184:
        /* <DEDUP_REMOVED lines=9> */
.L_x_186:
[----:B------:R-:W-:-:S04]  /*5790*/  UIADD3 UR4, UPT, UPT, UR4, 0x1, URZ ;  /* 0x0000000104047890 */ /* 0x000fc8000fffe0ff */
[----:B------:R-:W-:-:S04]  /*57a0*/  UISETP.NE.AND UP0, UPT, UR4, 0x3, UPT ;  /* 0x000000030400788c */ /* 0x000fc8000bf05270 */
[----:B------:R-:W-:Y:S02]  /*57b0*/  USEL UR5, URZ, 0x1, UP0 ;  /* 0x00000001ff057887 */ /* 0x000fe40008000000 */
[----:B------:R-:W-:-:S04]  /*57c0*/  USEL UR4, UR4, URZ, UP0 ;  /* 0x000000ff04047287 */ /* 0x000fc80008000000 */
[----:B------:R-:W-:Y:S01]  /*57d0*/  ULEA UR4, UR4, UR24, 0x3 ;  /* 0x0000001804047291 */ /* 0x000fe2000f8e18ff */
[----:B-1----:R-:W-:-:S04]  /*57e0*/  LOP3.LUT R2, R15, UR5, RZ, 0x3c, !PT ;  /* 0x000000050f027c12 */ /* 0x002fc8000f8e3cff */
[----:B------:R-:W-:Y:S01]  /*57f0*/  SHF.L.U32 R2, R2, 0x1f, RZ ;  /* 0x0000001f02027819 */ /* 0x000fe200000006ff */
[----:B------:R-:W-:-:S07]  /*5800*/  IMAD.U32 R0, RZ, RZ, UR4 ;  /* 0x00000004ff007e24 */ /* 0x000fce000f8e00ff */
.L_x_96:
[----:B-1----:R1:W2:Y:S02]  /*5810*/  SYNCS.PHASECHK.TRANS64.TRYWAIT P0, [R0+URZ], R2 ;  /* 0x00000002000075a7 */ /* 0x0022a400080011ff */
[----:B--2---:R-:W-:Y:S05]  /*5820*/  @!P0 NANOSLEEP.SYNCS 0x989680 ;  /* 0x009896800000895d */ /* 0x004fea0003900000 */
[----:B------:R-:W2:Y:S02]  /*5830*/  @!P0 SYNCS.PHASECHK.TRANS64 P0, [R0+URZ], R2 ;  /* 0x00000002000085a7 */ /* 0x000ea400080010ff */
[----:B--2---:R-:W-:Y:S05]  /*5840*/  @P0 EXIT ;  /* 0x000000000000094d */ /* 0x004fea0003800000 */
[----:B------:R-:W-:Y:S05]  /*5850*/  BRA `(.L_x_96) ;  /* 0xfffffffc00ec7947 */ /* 0x000fea000383ffff */
.L_x_84:
[----:B------:R-:W-:-:S06]  /*5860*/  UISETP.GE.AND UP0, UPT, UR20, 0x4, UPT ;  /* 0x000000041400788c */ /* 0x000fcc000bf06270 */
[----:B------:R-:W-:-:S13]  /*5870*/  PLOP3.LUT P0, PT, PT, PT, UP0, 0x80, 0x8 ;  /* 0x000000000008781c */ /* 0x000fda0003f0f008 */
[----:B------:R-:W-:Y:S05]  /*5880*/  @!P0 EXIT ;  /* 0x000000000000894d */ /* 0x000fea0003800000 */
[----:B------:R-:W-:Y:S01]  /*5890*/  BAR.SYNC.DEFER_BLOCKING 0x6, 0xa0 ;  /* 0x0182800000007b1d */ /* 0x000fe20000010000 */
[C---:B------:R-:W-:Y:S01]  /*58a0*/  IMAD.SHL.U32 R5, R58.reuse, 0x20, RZ ;  /* 0x000000203a057824 */ /* 0x040fe200078e00ff */
[C---:B------:R-:W-:Y:S01]  /*58b0*/  LOP3.LUT P0, RZ, R58.reuse, 0x4, RZ, 0xc0, !PT ;  /* 0x000000043aff7812 */ /* 0x040fe2000780c0ff */
[C---:B------:R-:W-:Y:S01]  /*58c0*/  IMAD.SHL.U32 R4, R58.reuse, 0x10, RZ ;  /* 0x000000103a047824 */ /* 0x040fe200078e00ff */
[----:B------:R-:W-:Y:S01]  /*58d0*/  CS2R R54, SRZ ;  /* 0x0000000000367805 */ /* 0x000fe2000001ff00 */
[C---:B------:R-:W-:Y:S01]  /*58e0*/  IMAD.SHL.U32 R48, R58.reuse, 0x4, RZ ;  /* 0x000000043a307824 */ /* 0x040fe200078e00ff */
[----:B------:R-:W-:Y:S02]  /*58f0*/  UMOV UR44, 0x400 ;  /* 0x00000400002c7882 */ /* 0x000fe40000000000 */
[----:B------:R-:W1:Y:S01]  /*5900*/  LDC.64 R44, c[0x0][0x888] ;  /* 0x00022200ff2c7b82 */ /* 0x000e620000000a00 */
[----:B------:R-:W-:Y:S01]  /*5910*/  ULEA UR44, UR54, UR44, 0x18 ;  /* 0x0000002c362c7291 */ /* 0x000fe2000f8ec0ff */
[----:B------:R-:W-:Y:S01]  /*5920*/  LOP3.LUT R6, R5, 0xc0, RZ, 0xc0, !PT ;  /* 0x000000c005067812 */ /* 0x000fe200078ec0ff */
[----:B------:R-:W-:Y:S01]  /*5930*/  IMAD.U32 R23, R58, 0x10000, RZ ;  /* 0x000100003a177824 */ /* 0x000fe200078e00ff */
[----:B------:R-:W-:Y:S01]  /*5940*/  LOP3.LUT R4, R4, 0x600, RZ, 0xc0, !PT ;  /* 0x0000060004047812 */ /* 0x000fe200078ec0ff */
[----:B------:R-:W-:Y:S01]  /*5950*/  UIADD3 UR4, UPT, UPT, UR44, 0x200, URZ ;  /* 0x000002002c047890 */ /* 0x000fe2000fffe0ff */
[----:B------:R-:W-:Y:S01]  /*5960*/  LOP3.LUT R48, R6, 0x18, R48, 0xf8, !PT ;  /* 0x0000001806307812 */ /* 0x000fe200078ef830 */
[----:B------:R-:W-:Y:S01]  /*5970*/  IMAD.MOV.U32 R57, RZ, RZ, 0x10 ;  /* 0x00000010ff397424 */ /* 0x000fe200078e00ff */
[----:B------:R-:W2:Y:S01]  /*5980*/  LDC.64 R46, c[0x0][0x890] ;  /* 0x00022400ff2e7b82 */ /* 0x000ea20000000a00 */
[----:B------:R-:W-:Y:S01]  /*5990*/  SHF.R.U32.HI R6, RZ, 0x1, R58 ;  /* 0x00000001ff067819 */ /* 0x000fe2000001163a */
[----:B------:R-:W-:Y:S01]  /*59a0*/  IMAD.MOV.U32 R22, RZ, RZ, RZ ;  /* 0x000000ffff167224 */ /* 0x000fe200078e00ff */
[--C-:B------:R-:W-:Y:S01]  /*59b0*/  LOP3.LUT R4, R4, 0x20, R5.reuse, 0xf8, !PT ;  /* 0x0000002004047812 */ /* 0x100fe200078ef805 */
[----:B------:R-:W-:Y:S01]  /*59c0*/  IMAD.MOV.U32 R56, RZ, RZ, RZ ;  /* 0x000000ffff387224 */ /* 0x000fe200078e00ff */
[----:B------:R-:W-:Y:S01]  /*59d0*/  LOP3.LUT R23, R23, 0x600000, RZ, 0xc0, !PT ;  /* 0x0060000017177812 */ /* 0x000fe200078ec0ff */
[----:B------:R-:W-:Y:S01]  /*59e0*/  IMAD.U32 R60, RZ, RZ, UR4 ;  /* 0x00000004ff3c7e24 */ /* 0x000fe2000f8e00ff */
[----:B------:R-:W-:Y:S01]  /*59f0*/  LOP3.LUT R48, R48, 0x8, R6, 0x78, !PT ;  /* 0x0000000830307812 */ /* 0x000fe200078e7806 */
[----:B------:R-:W3:Y:S01]  /*5a00*/  LDC.64 R42, c[0x0][0x8b0] ;  /* 0x00022c00ff2a7b82 */ /* 0x000ee20000000a00 */
[----:B------:R-:W4:Y:S01]  /*5a10*/  LDS R0, [UR44+0x1c0] ;  /* 0x0001c02cff007984 */ /* 0x000f220008000800 */
[----:B------:R-:W-:Y:S01]  /*5a20*/  LOP3.LUT R4, R4, 0x100, R5, 0xf8, !PT ;  /* 0x0000010004047812 */ /* 0x000fe200078ef805 */
[----:B------:R-:W1:Y:S01]  /*5a30*/  LDCU UR63, c[0x0][0x370] ;  /* 0x00006e00ff3f77ac */ /* 0x000e620008000800 */
[----:B------:R-:W-:-:S02]  /*5a40*/  LOP3.LUT R58, R58, 0x60, RZ, 0xc0, !PT ;  /* 0x000000603a3a7812 */ /* 0x000fc400078ec0ff */
[----:B------:R-:W-:Y:S01]  /*5a50*/  LOP3.LUT R48, R4, R48, RZ, 0xfc, !PT ;  /* 0x0000003004307212 */ /* 0x000fe200078efcff */
[----:B------:R-:W1:Y:S01]  /*5a60*/  LDCU UR41, c[0x0][0xb0c] ;  /* 0x00016180ff2977ac */ /* 0x000e620008000800 */
[----:B------:R-:W1:Y:S01]  /*5a70*/  LDC.64 R40, c[0x0][0x8a8] ;  /* 0x00022a00ff287b82 */ /* 0x000e620000000a00 */
[----:B------:R-:W-:Y:S01]  /*5a80*/  SEL R57, R57, 0xfffffff0, !P0 ;  /* 0xfffffff039397807 */ /* 0x000fe20004000000 */
[----:B------:R-:W1:Y:S01]  /*5a90*/  LDCU UR39, c[0x0][0xb30] ;  /* 0x00016600ff2777ac */ /* 0x000e620008000800 */
[----:B------:R-:W1:Y:S01]  /*5aa0*/  LDCU.64 UR60, c[0x0][0x888] ;  /* 0x00011100ff3c77ac */ /* 0x000e620008000a00 */
[----:B------:R-:W1:Y:S01]  /*5ab0*/  LDCU.64 UR42, c[0x0][0xb28] ;  /* 0x00016500ff2a77ac */ /* 0x000e620008000a00 */
[----:B------:R-:W1:Y:S01]  /*5ac0*/  LDCU.128 UR56, c[0x0][0xb10] ;  /* 0x00016200ff3877ac */ /* 0x000e620008000c00 */
[----:B------:R-:W1:Y:S01]  /*5ad0*/  LDCU UR62, c[0x0][0x374] ;  /* 0x00006e80ff3e77ac */ /* 0x000e620008000800 */
[----:B------:R-:W-:Y:S01]  /*5ae0*/  UMOV UR55, 0x1 ;  /* 0x0000000100377882 */ /* 0x000fe20000000000 */
[----:B------:R-:W-:Y:S01]  /*5af0*/  UMOV UR46, URZ ;  /* 0x000000ff002e7c82 */ /* 0x000fe20008000000 */
[----:B------:R-:W-:Y:S01]  /*5b00*/  UMOV UR53, URZ ;  /* 0x000000ff00357c82 */ /* 0x000fe20008000000 */
[----:B------:R-:W-:Y:S01]  /*5b10*/  UMOV UR52, URZ ;  /* 0x000000ff00347c82 */ /* 0x000fe20008000000 */
[----:B--2-4-:R-:W-:-:S07]  /*5b20*/  IMAD.IADD R23, R0, 0x1, R23 ;  /* 0x0000000100177824 */ /* 0x014fce00078e0217 */
.L_x_127:
[C---:B------:R-:W-:Y:S02]  /*5b30*/  LEA R0, R54.reuse, UR44, 0x3 ;  /* 0x0000002c36007c11 */ /* 0x040fe4000f8e18ff */
[----:B------:R-:W-:Y:S02]  /*5b40*/  SHF.L.U32 R2, R55, 0x1f, RZ ;  /* 0x0000001f37027819 */ /* 0x000fe400000006ff */
[----:B-1----:R-:W-:Y:S02]  /*5b50*/  LEA R4, R54, UR44, 0x4 ;  /* 0x0000002c36047c11 */ /* 0x002fe4000f8e20ff */
[----:B------:R-:W2:Y:S02]  /*5b60*/  SYNCS.PHASECHK.TRANS64.TRYWAIT P0, [R0+URZ+0x110], R2 ;  /* 0x00011002000075a7 */ /* 0x000ea400080011ff */
[----:B--2---:R-:W-:Y:S05]  /*5b70*/  @!P0 BRA `(.L_x_97) ;  /* 0x0000002c00e48947 */ /* 0x004fea0003800000 */
.L_x_187:
[----:B------:R-:W-:Y:S01]  /*5b80*/  R2UR UR7, R59 ;  /* 0x000000003b0772ca */ /* 0x000fe200000e0000 */
[----:B------:R-:W4:Y:S01]  /*5b90*/  LDS.128 R4, [R4+0x1a0] ;  /* 0x0001a00004047984 */ /* 0x000f220000000c00 */
[----:B--2---:R-:W-:Y:S01]  /*5ba0*/  VIADD R0, R0, 0x120 ;  /* 0x0000012000007836 */ /* 0x004fe20000000000 */
[----:B------:R-:W-:Y:S04]  /*5bb0*/  UISETP.GE.AND UP0, UPT, UR40, 0x1, UPT ;  /* 0x000000012800788c */ /* 0x000fe8000bf06270 */
[----:B------:R-:W-:Y:S01]  /*5bc0*/  PRMT R0, RZ, 0x654, R0 ;  /* 0x00000654ff007816 */ /* 0x000fe20000000000 */
[----:B------:R-:W-:Y:S01]  /*5bd0*/  @!PT LDS RZ, [RZ] ;  /* 0x00000000fffff984 */ /* 0x000fe20000000800 */
[----:B------:R-:W-:Y:S01]  /*5be0*/  @!PT LDS RZ, [RZ] ;  /* 0x00000000fffff984 */ /* 0x000fe20000000800 */
[----:B------:R-:W-:Y:S01]  /*5bf0*/  @!PT LDS RZ, [RZ] ;  /* 0x00000000fffff984 */ /* 0x000fe20000000800 */
[----:B------:R-:W-:Y:S01]  /*5c00*/  @!PT LDS RZ, [RZ] ;  /* 0x00000000fffff984 */ /* 0x000fe20000000800 */
[----:B------:R2:W-:Y:S06]  /*5c10*/  MEMBAR.ALL.CTA ;  /* 0x0000000000007992 */ /* 0x0005ec0000008000 */
[----:B--2---:R-:W2:Y:S02]  /*5c20*/  FENCE.VIEW.ASYNC.S ;  /* 0x00000000000073c6 */ /* 0x004ea40000000000 */
[----:B--2---:R2:W-:Y:S01]  /*5c30*/  SYNCS.ARRIVE.TRANS64.RED.A1T0 RZ, [R0+URZ], RZ ;  /* 0x000000ff00ff79a7 */ /* 0x0045e200081004ff */
[----:B----4-:R-:W-:Y:S11]  /*5c40*/  LOP3.LUT P0, RZ, R6, 0x1, RZ, 0xc0, !PT ;  /* 0x0000000106ff7812 */ /* 0x010ff6000780c0ff */
[----:B------:R-:W-:Y:S02]  /*5c50*/  @!UPT UIADD3 URZ, UPT, UPT, URZ, URZ, URZ ;  /* 0x000000fffffff290 */ /* 0x000fe4000fffe0ff */
[----:B------:R-:W-:Y:S01]  /*5c60*/  VOTEU.ANY UP1, P0 ;  /* 0x0000000000ff7886 */ /* 0x000fe20000020100 */
[----:B------:R-:W-:Y:S01]  /*5c70*/  PLOP3.LUT P0, PT, PT, PT, UP1, 0x80, 0x8 ;  /* 0x000000000008781c */ /* 0x000fe20003f0f018 */
[----:B------:R-:W-:Y:S06]  /*5c80*/  UP2UR UR4, UPR, URZ, 0x2 ;  /* 0x00000002ff047883 */ /* 0x000fec0008000000 */
[----:B------:R-:W-:Y:S06]  /*5c90*/  IMAD.U32 R61, RZ, RZ, UR4 ;  /* 0x00000004ff3d7e24 */ /* 0x000fec000f8e00ff */
[----:B------:R-:W-:Y:S02]  /*5ca0*/  @P0 SHF.R.U32.HI R2, RZ, 0x10, R5 ;  /* 0x00000010ff020819 */ /* 0x000fe40000011605 */
[----:B------:R-:W-:Y:S02]  /*5cb0*/  @P0 MOV R3, R4 ;  /* 0x0000000400030202 */ /* 0x000fe40000000f00 */
[----:B------:R-:W-:Y:S02]  /*5cc0*/  @P0 R2UR UR4, R2 ;  /* 0x00000000020402ca */ /* 0x000fe400000e0000 */
[----:B------:R-:W-:Y:S02]  /*5cd0*/  @P0 LOP3.LUT R4, R5, 0xffff, RZ, 0xc0, !PT ;  /* 0x0000ffff05040812 */ /* 0x000fe400078ec0ff */
[----:B------:R-:W-:Y:S02]  /*5ce0*/  @P0 R2UR UR6, R3 ;  /* 0x00000000030602ca */ /* 0x000fe400000e0000 */
[----:B------:R-:W-:Y:S07]  /*5cf0*/  @P0 R2UR UR5, R4 ;  /* 0x00000000040502ca */ /* 0x000fee00000e0000 */
[----:B------:R-:W-:Y:S02]  /*5d00*/  @UP1 UMOV UR7, UR4 ;  /* 0x0000000400071c82 */ /* 0x000fe40008000000 */
[----:B------:R-:W-:Y:S02]  /*5d10*/  IMAD.U32 R59, RZ, RZ, UR7 ;  /* 0x00000007ff3b7e24 */ /* 0x000fe4000f8e00ff */
[----:B------:R-:W-:Y:S02]  /*5d20*/  @UP1 UMOV UR38, UR6 ;  /* 0x0000000600261c82 */ /* 0x000fe40008000000 */
[----:B------:R-:W-:Y:S01]  /*5d30*/  @UP1 UMOV UR37, UR5 ;  /* 0x0000000500251c82 */ /* 0x000fe20008000000 */
[----:B--2---:R-:W-:Y:S05]  /*5d40*/  BRA.U !UP0, `(.L_x_98) ;  /* 0x0000000108cc7547 */ /* 0x004fea000b800000 */
[----:B------:R-:W2:Y:S01]  /*5d50*/  LDCU UR12, c[0x0][0xb20] ;  /* 0x00016400ff0c77ac */ /* 0x000ea20008000800 */
[----:B-1----:R-:W-:Y:S02]  /*5d60*/  UIMAD.WIDE.U32 UR4, UR62, UR59, URZ ;  /* 0x0000003b3e0472a5 */ /* 0x002fe4000f8e00ff */
[----:B------:R-:W-:Y:S02]  /*5d70*/  UIMAD.WIDE.U32 UR6, UR63, UR56, URZ ;  /* 0x000000383f0672a5 */ /* 0x000fe4000f8e00ff */
[----:B------:R-:W-:Y:S02]  /*5d80*/  UISETP.NE.AND UP0, UPT, UR58, 0x1, UPT ;  /* 0x000000013a00788c */ /* 0x000fe4000bf05270 */
[----:B------:R-:W-:Y:S02]  /*5d90*/  UIMAD.WIDE.U32 UR8, UR37, UR59, URZ ;  /* 0x0000003b250872a5 */ /* 0x000fe4000f8e00ff */
[----:B------:R-:W-:Y:S02]  /*5da0*/  UIMAD.WIDE.U32 UR10, UR38, UR56, URZ ;  /* 0x00000038260a72a5 */ /* 0x000fe4000f8e00ff */
[----:B------:R-:W-:Y:S02]  /*5db0*/  UISETP.NE.AND UP1, UPT, UR41, 0x1, UPT ;  /* 0x000000012900788c */ /* 0x000fe4000bf25270 */
[----:B------:R-:W-:Y:S01]  /*5dc0*/  UISETP.NE.AND UP2, UPT, UR40, 0x1, UPT ;  /* 0x000000012800788c */ /* 0x000fe2000bf45270 */
[----:B------:R-:W-:Y:S02]  /*5dd0*/  UMOV UR4, UR5 ;  /* 0x0000000500047c82 */ /* 0x000fe40008000000 */
[----:B--2---:R-:W-:Y:S03]  /*5de0*/  USHF.R.U32.HI UR5, URZ, UR12, UR4 ;  /* 0x0000000cff057299 */ /* 0x004fe60008011604 */
[----:B------:R-:W-:Y:S02]  /*5df0*/  UMOV UR4, UR7 ;  /* 0x0000000700047c82 */ /* 0x000fe40008000000 */
[----:B------:R-:W-:Y:S02]  /*5e00*/  USHF.R.U32.HI UR7, URZ, UR57, UR4 ;  /* 0x00000039ff077299 */ /* 0x000fe40008011604 */
[----:B------:R-:W-:Y:S02]  /*5e10*/  USEL UR4, UR62, UR5, !UP0 ;  /* 0x000000053e047287 */ /* 0x000fe4000c000000 */
[----:B------:R-:W-:Y:S01]  /*5e20*/  USEL UR7, UR63, UR7, !UP1 ;  /* 0x000000073f077287 */ /* 0x000fe2000c800000 */
[----:B------:R-:W-:Y:S01]  /*5e30*/  UMOV UR5, UR9 ;  /* 0x0000000900057c82 */ /* 0x000fe20008000000 */
[----:B------:R-:W-:Y:S02]  /*5e40*/  UIMAD.WIDE.U32 UR8, UR4, UR42, URZ ;  /* 0x0000002a040872a5 */ /* 0x000fe4000f8e00ff */
[----:B------:R-:W-:Y:S03]  /*5e50*/  USHF.R.U32.HI UR6, URZ, UR12, UR5 ;  /* 0x0000000cff067299 */ /* 0x000fe60008011605 */
[----:B------:R-:W-:Y:S01]  /*5e60*/  UMOV UR5, UR11 ;  /* 0x0000000b00057c82 */ /* 0x000fe20008000000 */
[----:B------:R-:W-:Y:S02]  /*5e70*/  UIMAD.WIDE.U32 UR10, UR7, UR42, URZ ;  /* 0x0000002a070a72a5 */ /* 0x000fe4000f8e00ff */
[----:B------:R-:W-:Y:S02]  /*5e80*/  USHF.R.U32.HI UR12, URZ, UR57, UR5 ;  /* 0x00000039ff0c7299 */ /* 0x000fe40008011605 */
[----:B------:R-:W-:Y:S01]  /*5e90*/  USEL UR6, UR37, UR6, !UP0 ;  /* 0x0000000625067287 */ /* 0x000fe2000c000000 */
[----:B------:R-:W-:Y:S02]  /*5ea0*/  UMOV UR5, UR9 ;  /* 0x0000000900057c82 */ /* 0x000fe40008000000 */
[----:B------:R-:W-:Y:S01]  /*5eb0*/  UMOV UR10, UR11 ;  /* 0x0000000b000a7c82 */ /* 0x000fe20008000000 */
[----:B------:R-:W-:Y:S02]  /*5ec0*/  @UP2 USHF.R.U32.HI UR4, URZ, UR43, UR5 ;  /* 0x0000002bff042299 */ /* 0x000fe40008011605 */
[----:B------:R-:W-:Y:S02]  /*5ed0*/  @UP2 USHF.R.U32.HI UR7, URZ, UR43, UR10 ;  /* 0x0000002bff072299 */ /* 0x000fe4000801160a */
[----:B------:R-:W-:Y:S02]  /*5ee0*/  UIMAD UR4, UR40, UR4, URZ ;  /* 0x00000004280472a4 */ /* 0x000fe4000f8e02ff */
[----:B------:R-:W-:Y:S02]  /*5ef0*/  UIMAD.WIDE.U32 UR10, UR6, UR42, URZ ;  /* 0x0000002a060a72a5 */ /* 0x000fe4000f8e00ff */
[----:B------:R-:W-:Y:S02]  /*5f00*/  USEL UR5, UR38, UR12, !UP1 ;  /* 0x0000000c26057287 */ /* 0x000fe4000c800000 */
[----:B------:R-:W-:Y:S02]  /*5f10*/  UIMAD UR8, UR40, UR7, URZ ;  /* 0x00000007280872a4 */ /* 0x000fe4000f8e02ff */
[----:B------:R-:W-:Y:S03]  /*5f20*/  UISETP.GE.AND UP0, UPT, UR6, UR4, UPT ;  /* 0x000000040600728c */ /* 0x000fe6000bf06270 */
[----:B------:R-:W-:Y:S01]  /*5f30*/  UMOV UR4, UR11 ;  /* 0x0000000b00047c82 */ /* 0x000fe20008000000 */
[----:B------:R-:W-:Y:S02]  /*5f40*/  UISETP.GE.OR UP0, UPT, UR5, UR8, UP0 ;  /* 0x000000080500728c */ /* 0x000fe40008706670 */
[----:B------:R-:W-:Y:S02]  /*5f50*/  USHF.R.U32.HI UR4, URZ, UR43, UR4 ;  /* 0x0000002bff047299 */ /* 0x000fe40008011604 */
[----:B------:R-:W-:Y:S02]  /*5f60*/  UIMAD.WIDE.U32 UR8, UR5, UR42, URZ ;  /* 0x0000002a050872a5 */ /* 0x000fe4000f8e00ff */
[----:B------:R-:W-:Y:S02]  /*5f70*/  USEL UR11, UR6, UR4, !UP2 ;  /* 0x00000004060b7287 */ /* 0x000fe4000d000000 */
[----:B------:R-:W-:Y:S02]  /*5f80*/  UIADD3 UR8, UPT, UPT, -UR5, URZ, URZ ;  /* 0x000000ff05087290 */ /* 0x000fe4000fffe1ff */
[----:B------:R-:W-:Y:S01]  /*5f90*/  UIADD3 UR10, UPT, UPT, -UR11, URZ, URZ ;  /* 0x000000ff0b0a7290 */ /* 0x000fe2000fffe1ff */
[----:B------:R-:W-:Y:S01]  /*5fa0*/  @!UP0 UMOV UR4, UR9 ;  /* 0x0000000900048c82 */ /* 0x000fe20008000000 */
[----:B------:R-:W-:Y:S02]  /*5fb0*/  UIADD3 UR9, UPT, UPT, -UR6, URZ, URZ ;  /* 0x000000ff06097290 */ /* 0x000fe4000fffe1ff */
[----:B------:R-:W-:Y:S02]  /*5fc0*/  @!UP0 USHF.R.U32.HI UR4, URZ, UR43, UR4 ;  /* 0x0000002bff048299 */ /* 0x000fe40008011604 */
[----:B------:R-:W-:Y:S02]  /*5fd0*/  UIMAD UR10, UR40, UR10, UR6 ;  /* 0x0000000a280a72a4 */ /* 0x000fe4000f8e0206 */
[----:B------:R-:W-:Y:S04]  /*5fe0*/  @!UP0 USEL UR4, UR5, UR4, !UP2 ;  /* 0x0000000405048287 */ /* 0x000fe8000d000000 */
[----:B------:R-:W-:Y:S02]  /*5ff0*/  @!UP0 UIMAD UR10, UR7, UR10, UR4 ;  /* 0x0000000a070a82a4 */ /* 0x000fe4000f8e0204 */
[----:B------:R-:W-:Y:S02]  /*6000*/  @!UP0 UIADD3 UR11, UPT, UPT, UR11, -UR4, URZ ;  /* 0x800000040b0b8290 */ /* 0x000fe4000fffe0ff */
[----:B------:R-:W-:Y:S02]  /*6010*/  UIMAD UR7, UR41, UR8, UR38 ;  /* 0x00000008290772a4 */ /* 0x000fe4000f8e0226 */
[----:B------:R-:W-:Y:S02]  /*6020*/  @!UP0 UIMAD UR6, UR11, UR40, UR5 ;  /* 0x000000280b0682a4 */ /* 0x000fe4000f8e0205 */
[----:B------:R-:W-:Y:S01]  /*6030*/  UIMAD UR4, UR58, UR9, UR37 ;  /* 0x000000093a0472a4 */ /* 0x000fe2000f8e0225 */
[----:B------:R-:W-:Y:S02]  /*6040*/  @!UP0 UMOV UR5, UR10 ;  /* 0x0000000a00058c82 */ /* 0x000fe40008000000 */
[----:B------:R-:W-:Y:S02]  /*6050*/  UIMAD UR38, UR5, UR41, UR7 ;  /* 0x00000029052672a4 */ /* 0x000fe4000f8e0207 */
[----:B------:R-:W-:Y:S11]  /*6060*/  UIMAD UR37, UR6, UR58, UR4 ;  /* 0x0000003a062572a4 */ /* 0x000ff6000f8e0204 */
[----:B------:R-:W-:Y:S01]  /*6070*/  @!UPT UIADD3 URZ, UPT, UPT, URZ, URZ, URZ ;  /* 0x000000fffffff290 */ /* 0x000fe2000fffe0ff */
.L_x_98:
[----:B-1----:R-:W-:Y:S01]  /*6080*/  UISETP.NE.AND UP0, UPT, UR39, 0x1, UPT ;  /* 0x000000012700788c */ /* 0x002fe2000bf05270 */
[----:B------:R-:W-:Y:S01]  /*6090*/  R2UR UR11, R60 ;  /* 0x000000003c0b72ca */ /* 0x000fe200000e0000 */
[----:B------:R-:W-:Y:S01]  /*60a0*/  USHF.L.U32 UR50, UR29, 0x6, URZ ;  /* 0x000000061d327899 */ /* 0x000fe200080006ff */
[----:B------:R-:W-:Y:S01]  /*60b0*/  IADD3 R54, PT, PT, R54, 0x1, RZ ;  /* 0x0000000136367810 */ /* 0x000fe20007ffe0ff */
[----:B------:R-:W-:Y:S07]  /*60c0*/  USHF.L.U32 UR49, UR32, 0x6, URZ ;  /* 0x0000000620317899 */ /* 0x000fee00080006ff */
[----:B------:R-:W1:Y:S01]  /*60d0*/  @!UP0 LDCU.128 UR12, c[0x0][0xb10] ;  /* 0x00016200ff0c87ac */ /* 0x000e620008000c00 */
[----:B------:R-:W2:Y:S01]  /*60e0*/  @!UP0 LDCU UR5, c[0x0][0xb0c] ;  /* 0x00016180ff0587ac */ /* 0x000ea20008000800 */
[----:B------:R-:W4:Y:S01]  /*60f0*/  @!UP0 LDCU UR10, c[0x0][0xb20] ;  /* 0x00016400ff0a87ac */ /* 0x000f220008000800 */
[----:B-1----:R-:W-:Y:S02]  /*6100*/  UIMAD.WIDE.U32 UR8, UR38, UR12, URZ ;  /* 0x0000000c260872a5 */ /* 0x002fe4000f8e00ff */
[----:B------:R-:W-:Y:S02]  /*6110*/  UIMAD.WIDE.U32 UR6, UR37, UR15, URZ ;  /* 0x0000000f250672a5 */ /* 0x000fe4000f8e00ff */
[----:B------:R-:W-:Y:S03]  /*6120*/  @!UP0 UISETP.NE.AND UP1, UPT, UR14, 0x1, UPT ;  /* 0x000000010e00888c */ /* 0x000fe6000bf25270 */
[----:B------:R-:W-:Y:S01]  /*6130*/  @!UP0 UMOV UR4, UR9 ;  /* 0x0000000900048c82 */ /* 0x000fe20008000000 */
[----:B--2---:R-:W-:Y:S02]  /*6140*/  @!UP0 UISETP.NE.AND UP2, UPT, UR5, 0x1, UPT ;  /* 0x000000010500888c */ /* 0x004fe4000bf45270 */
[----:B------:R-:W-:Y:S01]  /*6150*/  @!UP0 USHF.R.U32.HI UR4, URZ, UR13, UR4 ;  /* 0x0000000dff048299 */ /* 0x000fe20008011604 */
[----:B------:R-:W-:Y:S02]  /*6160*/  @!UP0 UMOV UR6, UR7 ;  /* 0x0000000700068c82 */ /* 0x000fe40008000000 */
[----:B----4-:R-:W-:Y:S02]  /*6170*/  @!UP0 USHF.R.U32.HI UR6, URZ, UR10, UR6 ;  /* 0x0000000aff068299 */ /* 0x010fe40008011606 */
[----:B------:R-:W-:Y:S02]  /*6180*/  @!UP0 USEL UR7, UR38, UR4, !UP2 ;  /* 0x0000000426078287 */ /* 0x000fe4000d000000 */
[----:B------:R-:W-:Y:S04]  /*6190*/  @!UP0 USEL UR6, UR37, UR6, !UP1 ;  /* 0x0000000625068287 */ /* 0x000fe8000c800000 */
[----:B------:R-:W-:Y:S02]  /*61a0*/  @!UP0 UIADD3 UR4, UPT, UPT, -UR7, UR6, URZ ;  /* 0x0000000607048290 */ /* 0x000fe4000fffe1ff */
[----:B------:R-:W-:Y:S02]  /*61b0*/  @!UP0 UIADD3 UR6, UPT, UPT, UR7, -UR6, URZ ;  /* 0x8000000607068290 */ /* 0x000fe4000fffe0ff */
[----:B------:R-:W-:Y:S02]  /*61c0*/  @!UP0 UIMAD UR38, UR4, UR5, UR38 ;  /* 0x00000005042682a4 */ /* 0x000fe4000f8e0226 */
[----:B------:R-:W-:Y:S02]  /*61d0*/  @!UP0 UIMAD UR37, UR6, UR14, UR37 ;  /* 0x0000000e062582a4 */ /* 0x000fe4000f8e0225 */
[----:B------:R-:W-:Y:S09]  /*61e0*/  ULOP3.LUT UP0, URZ, UR11, 0x1b0, URZ, 0xc0, !UPT ;  /* 0x000001b00bff7892 */ /* 0x000ff2000f80c0ff */
[----:B------:R-:W-:Y:S05]  /*61f0*/  BRA.U !UP0, `(.L_x_99) ;  /* 0x00000001087c7547 */ /* 0x000fea000b800000 */
[----:B------:R-:W1:Y:S01]  /*6200*/  LDCU.64 UR8, c[0x4][0x80] ;  /* 0x01001000ff0877ac */ /* 0x000e620008000a00 */
[----:B------:R-:W-:Y:S01]  /*6210*/  MOV R2, 0x0 ;  /* 0x0000000000027802 */ /* 0x000fe20000000f00 */
[----:B------:R-:W-:Y:S02]  /*6220*/  HFMA2 R12, -RZ, RZ, 0, 5.9604644775390625e-08 ;  /* 0x00000001ff0c7431 */ /* 0x000fe400000001ff */
[----:B------:R-:W-:Y:S01]  /*6230*/  IMAD.MOV.U32 R8, RZ, RZ, 0x70 ;  /* 0x00000070ff087424 */ /* 0x000fe200078e00ff */
[----:B------:R2:W4:Y:S01]  /*6240*/  LDC.64 R14, c[0x4][R2] ;  /* 0x01000000020e7b82 */ /* 0x0005220000000a00 */
[----:B------:R-:W3:Y:S01]  /*6250*/  LDCU.64 UR6, c[0x4][0x88] ;  /* 0x01001100ff0677ac */ /* 0x000ee20008000a00 */
[----:B------:R-:W-:Y:S01]  /*6260*/  IMAD.MOV.U32 R13, RZ, RZ, RZ ;  /* 0x000000ffff0d7224 */ /* 0x000fe200078e00ff */
[----:B------:R-:W2:Y:S01]  /*6270*/  LDCU.64 UR4, c[0x4][0x8] ;  /* 0x01000100ff0477ac */ /* 0x000ea20008000a00 */
[----:B-1----:R-:W-:Y:S01]  /*6280*/  MOV R5, UR9 ;  /* 0x0000000900057c02 */ /* 0x002fe20008000f00 */
[----:B------:R-:W-:Y:S01]  /*6290*/  IMAD.U32 R4, RZ, RZ, UR8 ;  /* 0x00000008ff047e24 */ /* 0x000fe2000f8e00ff */
[----:B---3--:R-:W-:Y:S01]  /*62a0*/  MOV R7, UR7 ;  /* 0x0000000700077c02 */ /* 0x008fe20008000f00 */
[----:B------:R-:W-:Y:S01]  /*62b0*/  IMAD.U32 R6, RZ, RZ, UR6 ;  /* 0x00000006ff067e24 */ /* 0x000fe2000f8e00ff */
[----:B--2---:R-:W-:Y:S01]  /*62c0*/  MOV R11, UR5 ;  /* 0x00000005000b7c02 */ /* 0x004fe20008000f00 */
[----:B------:R-:W-:Y:S02]  /*62d0*/  IMAD.U32 R10, RZ, RZ, UR4 ;  /* 0x00000004ff0a7e24 */ /* 0x000fe4000f8e00ff */
[----:B------:R-:W-:Y:S07]  /*62e0*/  LEPC R20, `(.L_x_100) ;  /* 0x000000001014794e */ /* 0x000fee0000000000 */
[----:B----45:R-:W-:Y:S05]  /*62f0*/  CALL.ABS.NOINC R14 ;  /* 0x000000000e007343 */ /* 0x030fea0003c00000 */
.L_x_100:
[----:B------:R-:W1:Y:S01]  /*6300*/  LDCU.64 UR8, c[0x4][0x80] ;  /* 0x01001000ff0877ac */ /* 0x000e620008000a00 */
[----:B------:R-:W2:Y:S01]  /*6310*/  LDC.64 R2, c[0x4][R2] ;  /* 0x0100000002027b82 */ /* 0x000ea20000000a00 */
[----:B------:R-:W-:Y:S02]  /*6320*/  HFMA2 R12, -RZ, RZ, 0, 5.9604644775390625e-08 ;  /* 0x00000001ff0c7431 */ /* 0x000fe400000001ff */
[----:B------:R-:W-:Y:S02]  /*6330*/  IMAD.MOV.U32 R8, RZ, RZ, 0x70 ;  /* 0x00000070ff087424 */ /* 0x000fe400078e00ff */
[----:B------:R-:W-:Y:S01]  /*6340*/  IMAD.MOV.U32 R13, RZ, RZ, RZ ;  /* 0x000000ffff0d7224 */ /* 0x000fe200078e00ff */
[----:B------:R-:W3:Y:S01]  /*6350*/  LDCU.64 UR6, c[0x4][0x88] ;  /* 0x01001100ff0677ac */ /* 0x000ee20008000a00 */
[----:B------:R-:W4:Y:S01]  /*6360*/  LDCU.64 UR4, c[0x4][0x8] ;  /* 0x01000100ff0477ac */ /* 0x000f220008000a00 */
[----:B-1----:R-:W-:Y:S02]  /*6370*/  MOV R4, UR8 ;  /* 0x0000000800047c02 */ /* 0x002fe40008000f00 */
[----:B------:R-:W-:Y:S02]  /*6380*/  MOV R5, UR9 ;  /* 0x0000000900057c02 */ /* 0x000fe40008000f00 */
[----:B---3--:R-:W-:Y:S01]  /*6390*/  MOV R7, UR7 ;  /* 0x0000000700077c02 */ /* 0x008fe20008000f00 */
[----:B------:R-:W-:Y:S01]  /*63a0*/  IMAD.U32 R6, RZ, RZ, UR6 ;  /* 0x00000006ff067e24 */ /* 0x000fe2000f8e00ff */
[----:B----4-:R-:W-:Y:S01]  /*63b0*/  MOV R11, UR5 ;  /* 0x00000005000b7c02 */ /* 0x010fe20008000f00 */
[----:B------:R-:W-:Y:S02]  /*63c0*/  IMAD.U32 R10, RZ, RZ, UR4 ;  /* 0x00000004ff0a7e24 */ /* 0x000fe4000f8e00ff */
[----:B------:R-:W-:Y:S07]  /*63d0*/  LEPC R20, `(.L_x_99) ;  /* 0x000000001014794e */ /* 0x000fee0000000000 */
[----:B--2---:R-:W-:Y:S05]  /*63e0*/  CALL.ABS.NOINC R2 ;  /* 0x0000000002007343 */ /* 0x004fea0003c00000 */
.L_x_99:
[----:B------:R-:W-:Y:S02]  /*63f0*/  ISETP.NE.U32.AND P0, PT, RZ, UR60, PT ;  /* 0x0000003cff007c0c */ /* 0x000fe4000bf05070 */
[C---:B------:R-:W-:Y:S02]  /*6400*/  ISETP.NE.U32.AND P1, PT, R46.reuse, RZ, PT ;  /* 0x000000ff2e00720c */ /* 0x040fe40003f25070 */
[----:B------:R-:W-:Y:S02]  /*6410*/  ISETP.NE.U32.AND P4, PT, R46, RZ, PT ;  /* 0x000000ff2e00720c */ /* 0x000fe40003f85070 */
[----:B------:R-:W-:Y:S02]  /*6420*/  ISETP.NE.AND.EX P0, PT, RZ, UR61, PT, P0 ;  /* 0x0000003dff007c0c */ /* 0x000fe4000bf05300 */
[C---:B------:R-:W-:Y:S02]  /*6430*/  ISETP.NE.AND.EX P1, PT, R47.reuse, RZ, PT, P1 ;  /* 0x000000ff2f00720c */ /* 0x040fe40003f25310 */
[----:B------:R-:W-:Y:S02]  /*6440*/  ISETP.NE.AND.EX P4, PT, R47, RZ, P0, P4 ;  /* 0x000000ff2f00720c */ /* 0x000fe40000785340 */
[----:B---3--:R-:W-:Y:S02]  /*6450*/  ISETP.NE.U32.AND P5, PT, R42, RZ, PT ;  /* 0x000000ff2a00720c */ /* 0x008fe40003fa5070 */
[----:B------:R-:W-:Y:S02]  /*6460*/  ISETP.NE.U32.AND P3, PT, RZ, UR60, PT ;  /* 0x0000003cff007c0c */ /* 0x000fe4000bf65070 */
[----:B------:R-:W-:Y:S02]  /*6470*/  PLOP3.LUT P2, PT, PT, PT, PT, 0x8, 0x80 ;  /* 0x000000000080781c */ /* 0x000fe40003f4e170 */
[----:B------:R-:W-:Y:S02]  /*6480*/  ISETP.NE.AND.EX P5, PT, R43, RZ, PT, P5 ;  /* 0x000000ff2b00720c */ /* 0x000fe40003fa5350 */
[----:B------:R-:W-:Y:S03]  /*6490*/  ISETP.NE.AND.EX P3, PT, RZ, UR61, PT, P3 ;  /* 0x0000003dff007c0c */ /* 0x000fe6000bf65330 */
[----:B------:R-:W-:Y:S01]  /*64a0*/  @!P4 PLOP3.LUT P2, PT, P1, PT, PT, 0x80, 0x8 ;  /* 0x000000000008c81c */ /* 0x000fe20000f4f070 */
[----:B------:R-:W-:Y:S01]  /*64b0*/  @!UPT UIADD3 URZ, UPT, UPT, URZ, URZ, URZ ;  /* 0x000000fffffff290 */ /* 0x000fe2000fffe0ff */
[----:B------:R-:W-:Y:S11]  /*64c0*/  @!P1 BRA `(.L_x_101) ;  /* 0x0000000000309947 */ /* 0x000ff60003800000 */
[----:B------:R-:W-:Y:S01]  /*64d0*/  ISETP.NE.U32.AND P0, PT, R44, RZ, PT ;  /* 0x000000ff2c00720c */ /* 0x000fe20003f05070 */
[----:B------:R-:W1:Y:S01]  /*64e0*/  LDCU.64 UR4, c[0x0][0x358] ;  /* 0x00006b00ff0477ac */ /* 0x000e620008000a00 */
[----:B------:R-:W-:Y:S02]  /*64f0*/  IMAD.MOV.U32 R49, RZ, RZ, 0x1 ;  /* 0x00000001ff317424 */ /* 0x000fe400078e00ff */
[----:B------:R-:W-:Y:S11]  /*6500*/  ISETP.NE.AND.EX P0, PT, R45, RZ, PT, P0 ;  /* 0x000000ff2d00720c */ /* 0x000ff60003f05300 */
[----:B------:R-:W-:Y:S02]  /*6510*/  @!UPT UIADD3 URZ, UPT, UPT, URZ, URZ, URZ ;  /* 0x000000fffffff290 */ /* 0x000fe4000fffe0ff */
[----:B------:R-:W2:Y:S01]  /*6520*/  @P0 LDC.64 R2, c[0x0][0x888] ;  /* 0x00022200ff020b82 */ /* 0x000ea20000000a00 */
[----:B------:R-:W-:Y:S04]  /*6530*/  @P0 IMAD R0, R46, UR36, RZ ;  /* 0x000000242e000c24 */ /* 0x000fe8000f8e02ff */
[----:B--2---:R-:W-:Y:S04]  /*6540*/  @P0 IMAD.WIDE R2, R0, 0x4, R2 ;  /* 0x0000000400020825 */ /* 0x004fe800078e0202 */
[----:B------:R-:W-:Y:S01]  /*6550*/  HFMA2 R0, -RZ, RZ, 0, 5.9604644775390625e-08 ;  /* 0x00000001ff007431 */ /* 0x000fe200000001ff */
[----:B-1---5:R1:W5:Y:S04]  /*6560*/  @P0 LDG.E R26, desc[UR4][R2.64] ;  /* 0x00000004021a0981 */ /* 0x022368000c1e1900 */
[----:B------:R-:W-:Y:S01]  /*6570*/  @!P0 PRMT R49, R0, 0x7610, R49 ;  /* 0x0000761000318816 */ /* 0x000fe20000000031 */
[----:B-1----:R-:W2:Y:S06]  /*6580*/  @!P0 LDC R26, c[0x0][0x880] ;  /* 0x00022000ff1a8b82 */ /* 0x002eac0000000800 */
.L_x_101:
[----:B------:R-:W-:Y:S05]  /*6590*/  @!P5 BRA `(.L_x_102) ;  /* 0x000000000024d947 */ /* 0x000fea0003800000 */
[----:B------:R-:W-:Y:S01]  /*65a0*/  ISETP.NE.U32.AND P0, PT, R40, RZ, PT ;  /* 0x000000ff2800720c */ /* 0x000fe20003f05070 */
[----:B------:R-:W1:Y:S03]  /*65b0*/  LDCU.64 UR4, c[0x0][0x358] ;  /* 0x00006b00ff0477ac */ /* 0x000e660008000a00 */
[----:B------:R-:W-:Y:S11]  /*65c0*/  ISETP.NE.AND.EX P0, PT, R41, RZ, PT, P0 ;  /* 0x000000ff2900720c */ /* 0x000ff60003f05300 */
[----:B------:R-:W-:Y:S02]  /*65d0*/  @!UPT UIADD3 URZ, UPT, UPT, URZ, URZ, URZ ;  /* 0x000000fffffff290 */ /* 0x000fe4000fffe0ff */
[----:B------:R-:W3:Y:S01]  /*65e0*/  @P0 LDC.64 R2, c[0x0][0x8a8] ;  /* 0x00022a00ff020b82 */ /* 0x000ee20000000a00 */
[----:B------:R-:W-:Y:S04]  /*65f0*/  @P0 IMAD R0, R42, UR36, RZ ;  /* 0x000000242a000c24 */ /* 0x000fe8000f8e02ff */
[----:B---3--:R-:W-:Y:S05]  /*6600*/  @P0 IMAD.WIDE R2, R0, 0x4, R2 ;  /* 0x0000000400020825 */ /* 0x008fea00078e0202 */
[----:B-1---5:R1:W5:Y:S02]  /*6610*/  @P0 LDG.E R24, desc[UR4][R2.64] ;  /* 0x0000000402180981 */ /* 0x022364000c1e1900 */
[----:B-1----:R-:W3:Y:S02]  /*6620*/  @!P0 LDC R24, c[0x0][0x8a0] ;  /* 0x00022800ff188b82 */ /* 0x002ee40000000800 */
.L_x_102:
[----:B--2--5:R-:W-:Y:S01]  /*6630*/  FSETP.NEU.AND P0, PT, R26, RZ, PT ;  /* 0x000000ff1a00720b */ /* 0x024fe20003f0d000 */
[----:B------:R-:W-:Y:S01]  /*6640*/  IMAD.U32 R2, RZ, RZ, UR46 ;  /* 0x0000002eff027e24 */ /* 0x000fe2000f8e00ff */
[----:B------:R-:W-:Y:S01]  /*6650*/  SEL R5, RZ, 0xffffffff, P3 ;  /* 0xffffffffff057807 */ /* 0x000fe20001800000 */
[----:B------:R-:W-:Y:S01]  /*6660*/  ULOP3.LUT UR4, UR55, 0x1, URZ, 0x3c, !UPT ;  /* 0x0000000137047892 */ /* 0x000fe2000f8e3cff */
[----:B------:R-:W-:Y:S01]  /*6670*/  @!P4 LOP3.LUT P3, RZ, R49, 0xff, RZ, 0xc0, !PT ;  /* 0x000000ff31ffc812 */ /* 0x000fe2000786c0ff */
[----:B------:R-:W-:Y:S01]  /*6680*/  BSSY B1, `(.L_x_103) ;  /* 0x000003c000017945 */ /* 0x000fe20003800000 */
[----:B------:R-:W-:Y:S01]  /*6690*/  @!P4 SEL R0, RZ, 0xffffffff, P0 ;  /* 0xffffffffff00c807 */ /* 0x000fe20000000000 */
[----:B------:R-:W-:Y:S01]  /*66a0*/  IMAD.MOV.U32 R66, RZ, RZ, 0x1 ;  /* 0x00000001ff427424 */ /* 0x000fe200078e00ff */
[----:B------:R-:W-:Y:S01]  /*66b0*/  LEA R2, R2, UR44, 0x3 ;  /* 0x0000002c02027c11 */ /* 0x000fe2000f8e18ff */
[----:B------:R-:W-:Y:S01]  /*66c0*/  IMAD.U32 R64, RZ, RZ, UR4 ;  /* 0x00000004ff407e24 */ /* 0x000fe2000f8e00ff */
[----:B------:R-:W-:Y:S01]  /*66d0*/  @P2 SEL R0, R5, R0, !P3 ;  /* 0x0000000005002207 */ /* 0x000fe20005800000 */
[----:B------:R-:W-:Y:S01]  /*66e0*/  IMAD.U32 R65, RZ, RZ, UR46 ;  /* 0x0000002eff417e24 */ /* 0x000fe2000f8e00ff */
[----:B------:R-:W-:Y:S02]  /*66f0*/  LEA R27, R22, UR44, 0x3 ;  /* 0x0000002c161b7c11 */ /* 0x000fe4000f8e18ff */
[----:B------:R-:W-:Y:S02]  /*6700*/  CS2R R38, SRZ ;  /* 0x0000000000267805 */ /* 0x000fe4000001ff00 */
[----:B------:R-:W-:Y:S02]  /*6710*/  @!P4 LOP3.LUT R0, R0, 0x1, RZ, 0xc0, !PT ;  /* 0x000000010000c812 */ /* 0x000fe400078ec0ff */
[----:B------:R-:W-:Y:S02]  /*6720*/  CS2R R36, SRZ ;  /* 0x0000000000247805 */ /* 0x000fe4000001ff00 */
[----:B------:R-:W-:Y:S02]  /*6730*/  SHF.L.U32 R3, R56, 0x1f, RZ ;  /* 0x0000001f38037819 */ /* 0x000fe400000006ff */
[----:B------:R-:W-:Y:S02]  /*6740*/  CS2R R30, SRZ ;  /* 0x00000000001e7805 */ /* 0x000fe4000001ff00 */
[----:B------:R-:W-:Y:S02]  /*6750*/  ISETP.NE.U32.OR P5, PT, R0, 0x1, P4 ;  /* 0x000000010000780c */ /* 0x000fe400027a5470 */
[----:B------:R-:W-:Y:S02]  /*6760*/  CS2R R28, SRZ ;  /* 0x00000000001c7805 */ /* 0x000fe4000001ff00 */
[----:B------:R-:W-:Y:S02]  /*6770*/  LEA.HI R25, R22, R22, RZ, 0x1 ;  /* 0x0000001616197211 */ /* 0x000fe400078f08ff */
[----:B------:R-:W-:Y:S02]  /*6780*/  LOP3.LUT P4, R53, R49, 0xff, RZ, 0xc0, !PT ;  /* 0x000000ff31357812 */ /* 0x000fe4000788c0ff */
[----:B------:R-:W-:Y:S02]  /*6790*/  SEL R4, RZ, 0xffffffff, P0 ;  /* 0xffffffffff047807 */ /* 0x000fe40000000000 */
[----:B------:R-:W-:Y:S02]  /*67a0*/  P2R R62, PR, RZ, 0x20 ;  /* 0x00000020ff3e7803 */ /* 0x000fe40000000000 */
[----:B------:R-:W-:Y:S02]  /*67b0*/  @P1 SEL R4, R5, R4, !P4 ;  /* 0x0000000405041207 */ /* 0x000fe40006000000 */
[----:B------:R-:W-:Y:S02]  /*67c0*/  @P5 SHF.L.U32 R0, R64, 0x1f, RZ ;  /* 0x0000001f40005819 */ /* 0x000fe400000006ff */
[----:B------:R-:W-:Y:S02]  /*67d0*/  LOP3.LUT R4, R4, 0x1, RZ, 0xc0, !PT ;  /* 0x0000000104047812 */ /* 0x000fe400078ec0ff */
[----:B------:R1:W2:Y:S02]  /*67e0*/  @P5 SYNCS.PHASECHK.TRANS64.TRYWAIT P3, [R2+URZ+0xd0], R0 ;  /* 0x0000d000020055a7 */ /* 0x0002a400080611ff */
[----:B------:R-:W-:Y:S04]  /*67f0*/  ISETP.NE.U32.AND P0, PT, R4, 0x1, PT ;  /* 0x000000010400780c */ /* 0x000fe80003f05070 */
[----:B------:R-:W-:Y:S01]  /*6800*/  P2R R67, PR, RZ, 0x1 ;  /* 0x00000001ff437803 */ /* 0x000fe20000000000 */
[----:B------:R4:W3:Y:S01]  /*6810*/  SYNCS.PHASECHK.TRANS64.TRYWAIT P2, [R27+URZ+0x130], R3 ;  /* 0x000130031b0075a7 */ /* 0x0008e200080411ff */
[C---:B-1----:R-:W-:Y:S01]  /*6820*/  IMAD.SHL.U32 R0, R25.reuse, 0x20, RZ ;  /* 0x0000002019007824 */ /* 0x042fe200078e00ff */
[----:B------:R-:W-:Y:S04]  /*6830*/  LOP3.LUT R25, R25, 0xffe, RZ, 0xc0, !PT ;  /* 0x00000ffe19197812 */ /* 0x000fe800078ec0ff */
[----:B------:R-:W-:Y:S01]  /*6840*/  LOP3.LUT R0, R0, 0xffffffc0, RZ, 0xc0, !PT ;  /* 0xffffffc000007812 */ /* 0x000fe200078ec0ff */
[----:B------:R-:W-:Y:S04]  /*6850*/  IMAD.IADD R25, R22, 0x1, -R25 ;  /* 0x0000000116197824 */ /* 0x000fe800078e0a19 */
[----:B------:R-:W-:Y:S04]  /*6860*/  IMAD.IADD R0, R23, 0x1, R0 ;  /* 0x0000000117007824 */ /* 0x000fe800078e0200 */
[----:B------:R-:W-:Y:S01]  /*6870*/  IMAD R25, R25, 0x100000, R0 ;  /* 0x0010000019197824 */ /* 0x000fe200078e0200 */
[----:B--2---:R-:W-:Y:S01]  /*6880*/  @P5 SEL R66, RZ, 0x1, !P3 ;  /* 0x00000001ff425807 */ /* 0x004fe20005800000 */
[----:B----4-:R-:W-:Y:S06]  /*6890*/  @!P5 BRA `(.L_x_104) ;  /* 0x000000000068d947 */ /* 0x010fec0003800000 */
[----:B------:R-:W-:Y:S01]  /*68a0*/  HFMA2 R31, -RZ, RZ, 0, 0 ;  /* 0x00000000ff1f7431 */ /* 0x000fe200000001ff */
[----:B------:R-:W-:Y:S01]  /*68b0*/  ISETP.NE.AND P0, PT, R66, RZ, PT ;  /* 0x000000ff4200720c */ /* 0x000fe20003f05270 */
[----:B------:R-:W-:Y:S01]  /*68c0*/  IMAD.U32 R0, RZ, RZ, UR46 ;  /* 0x0000002eff007e24 */ /* 0x000fe2000f8e00ff */
[----:B------:R-:W-:Y:S11]  /*68d0*/  BSSY B0, `(.L_x_105) ;  /* 0x0000005000007945 */ /* 0x000ff60003800000 */
[----:B------:R-:W-:Y:S05]  /*68e0*/  @P0 BRA `(.L_x_106) ;  /* 0x00000000000c0947 */ /* 0x000fea0003800000 */
[----:B------:R-:W-:Y:S04]  /*68f0*/  SHF.L.U32 R4, R64, 0x1f, RZ ;  /* 0x0000001f40047819 */ /* 0x000fe800000006ff */
[----:B------:R-:W1:Y:S02]  /*6900*/  SYNCS.PHASECHK.TRANS64.TRYWAIT P0, [R2+URZ+0xd0], R4 ;  /* 0x0000d004020075a7 */ /* 0x000e6400080011ff */
[----:B-1----:R-:W-:Y:S05]  /*6910*/  @!P0 BRA `(.L_x_107) ;  /* 0x0000002000908947 */ /* 0x002fea0003800000 */
.L_x_106:
[----:B------:R-:W-:Y:S05]  /*6920*/  BSYNC B0 ;  /* 0x0000000000007941 */ /* 0x000fea0003800000 */
.L_x_105:
[----:B------:R-:W-:Y:S01]  /*6930*/  ISETP.NE.AND P0, PT, R67, RZ, PT ;  /* 0x000000ff4300720c */ /* 0x000fe20003f05270 */
[----:B------:R-:W-:Y:S01]  /*6940*/  IMAD.MOV.U32 R30, RZ, RZ, RZ ;  /* 0x000000ffff1e7224 */ /* 0x000fe200078e00ff */
[----:B------:R-:W-:Y:S02]  /*6950*/  CS2R R28, SRZ ;  /* 0x00000000001c7805 */ /* 0x000fe4000001ff00 */
[----:B------:R-:W-:Y:S02]  /*6960*/  CS2R R38, SRZ ;  /* 0x0000000000267805 */ /* 0x000fe4000001ff00 */
[----:B------:R-:W-:Y:S07]  /*6970*/  CS2R R36, SRZ ;  /* 0x0000000000247805 */ /* 0x000fee000001ff00 */
[----:B-1----:R-:W-:Y:S01]  /*6980*/  @P0 IMAD R2, R0, 0x800, R48 ;  /* 0x0000080000020824 */ /* 0x002fe200078e0230 */
[----:B------:R-:W-:Y:S05]  /*6990*/  @P0 WARPSYNC.ALL ;  /* 0x0000000000000948 */ /* 0x000fea0003800000 */
[----:B------:R-:W-:Y:S01]  /*69a0*/  @P0 LEA R2, R2, UR44, 0x1 ;  /* 0x0000002c02020c11 */ /* 0x000fe2000f8e08ff */
[----:B------:R-:W-:Y:S04]  /*69b0*/  UIADD3 UR4, UPT, UPT, UR46, 0x1, URZ ;  /* 0x000000012e047890 */ /* 0x000fe8000fffe0ff */
[----:B------:R1:W2:Y:S01]  /*69c0*/  @P0 LDSM.16.M88.4 R28, [R2+0x200] ;  /* 0x00020000021c083b */ /* 0x0002a20000000200 */
[----:B------:R-:W-:Y:S01]  /*69d0*/  UISETP.NE.AND UP0, UPT, UR4, 0x3, UPT ;  /* 0x000000030400788c */ /* 0x000fe2000bf05270 */
[----:B------:R-:W-:Y:S03]  /*69e0*/  @P0 IMAD R0, R57, 0x2, R2 ;  /* 0x0000000239000824 */ /* 0x000fe600078e0202 */
[----:B------:R-:W-:Y:S02]  /*69f0*/  USEL UR5, URZ, 0x1, UP0 ;  /* 0x00000001ff057887 */ /* 0x000fe40008000000 */
[----:B------:R1:W4:Y:S01]  /*6a00*/  @P0 LDSM.16.M88.4 R36, [R0+0x200] ;  /* 0x000200000024083b */ /* 0x0003220000000200 */
[----:B------:R-:W-:Y:S03]  /*6a10*/  USEL UR4, UR4, URZ, UP0 ;  /* 0x000000ff04047287 */ /* 0x000fe60008000000 */
[----:B------:R-:W-:Y:S03]  /*6a20*/  LOP3.LUT R64, R64, UR5, RZ, 0x3c, !PT ;  /* 0x0000000540407c12 */ /* 0x000fe6000f8e3cff */
[----:B------:R-:W-:Y:S02]  /*6a30*/  IMAD.U32 R65, RZ, RZ, UR4 ;  /* 0x00000004ff417e24 */ /* 0x000fe4000f8e00ff */
.L_x_104:
[----:B------:R-:W-:Y:S05]  /*6a40*/  BSYNC B1 ;  /* 0x0000000000017941 */ /* 0x000fea0003800000 */
.L_x_103:
[----:B-1----:R-:W-:Y:S04]  /*6a50*/  SHF.R.U32.HI R0, RZ, 0x15, R25 ;  /* 0x00000015ff007819 */ /* 0x002fe80000011619 */
[----:B------:R-:W-:Y:S01]  /*6a60*/  LOP3.LUT P0, RZ, R0, 0x3, R50, 0x48, !PT ;  /* 0x0000000300ff7812 */ /* 0x000fe20007804832 */
[----:B------:R-:W-:Y:S01]  /*6a70*/  @!UPT UIADD3 URZ, UPT, UPT, URZ, URZ, URZ ;  /* 0x000000fffffff290 */ /* 0x000fe2000fffe0ff */
[----:B---3--:R-:W-:Y:S11]  /*6a80*/  @P2 BRA `(.L_x_108) ;  /* 0x0000000000082947 */ /* 0x008ff60003800000 */
[----:B------:R-:W1:Y:S02]  /*6a90*/  SYNCS.PHASECHK.TRANS64.TRYWAIT P1, [R27+URZ+0x130], R3 ;  /* 0x000130031b0075a7 */ /* 0x000e6400080211ff */
[----:B-1----:R-:W-:Y:S05]  /*6aa0*/  @!P1 BRA `(.L_x_109) ;  /* 0x0000002000409947 */ /* 0x002fea0003800000 */
.L_x_108:
[----:B------:R-:W-:Y:S05]  /*6ab0*/  @!P0 BRA `(.L_x_110) ;  /* 0x0000000000408947 */ /* 0x000fea0003800000 */
[----:B------:R-:W3:Y:S01]  /*6ac0*/  LDCU.64 UR8, c[0x4][0x70] ;  /* 0x01000e00ff0877ac */ /* 0x000ee20008000a00 */
[----:B-1----:R-:W-:Y:S01]  /*6ad0*/  MOV R3, 0x0 ;  /* 0x0000000000037802 */ /* 0x002fe20000000f00 */
[----:B------:R-:W-:Y:S02]  /*6ae0*/  HFMA2 R12, -RZ, RZ, 0, 5.9604644775390625e-08 ;  /* 0x00000001ff0c7431 */ /* 0x000fe400000001ff */
[----:B------:R-:W-:Y:S02]  /*6af0*/  IMAD.MOV.U32 R8, RZ, RZ, 0x192 ;  /* 0x00000192ff087424 */ /* 0x000fe400078e00ff */
[----:B------:R-:W-:Y:S01]  /*6b00*/  IMAD.MOV.U32 R13, RZ, RZ, RZ ;  /* 0x000000ffff0d7224 */ /* 0x000fe200078e00ff */
[----:B------:R-:W1:Y:S01]  /*6b10*/  LDCU.64 UR6, c[0x4][0x78] ;  /* 0x01000f00ff0677ac */ /* 0x000e620008000a00 */
[----:B------:R-:W2:Y:S01]  /*6b20*/  LDC.64 R2, c[0x4][R3] ;  /* 0x0100000003027b82 */ /* 0x000ea20000000a00 */
[----:B------:R-:W5:Y:S01]  /*6b30*/  LDCU.64 UR4, c[0x4][0x10] ;  /* 0x01000200ff0477ac */ /* 0x000f620008000a00 */
[----:B---3--:R-:W-:Y:S01]  /*6b40*/  MOV R5, UR9 ;  /* 0x0000000900057c02 */ /* 0x008fe20008000f00 */
[----:B------:R-:W-:Y:S01]  /*6b50*/  IMAD.U32 R4, RZ, RZ, UR8 ;  /* 0x00000008ff047e24 */ /* 0x000fe2000f8e00ff */
[----:B-1----:R-:W-:Y:S01]  /*6b60*/  MOV R7, UR7 ;  /* 0x0000000700077c02 */ /* 0x002fe20008000f00 */
[----:B------:R-:W-:Y:S01]  /*6b70*/  IMAD.U32 R6, RZ, RZ, UR6 ;  /* 0x00000006ff067e24 */ /* 0x000fe2000f8e00ff */
[----:B-----5:R-:W-:Y:S01]  /*6b80*/  MOV R11, UR5 ;  /* 0x00000005000b7c02 */ /* 0x020fe20008000f00 */
[----:B------:R-:W-:Y:S02]  /*6b90*/  IMAD.U32 R10, RZ, RZ, UR4 ;  /* 0x00000004ff0a7e24 */ /* 0x000fe4000f8e00ff */
[----:B------:R-:W-:Y:S07]  /*6ba0*/  LEPC R20, `(.L_x_110) ;  /* 0x000000001014794e */ /* 0x000fee0000000000 */
[----:B--2-4-:R-:W-:Y:S05]  /*6bb0*/  CALL.ABS.NOINC R2 ;  /* 0x0000000002007343 */ /* 0x014fea0003c00000 */
.L_x_110:
[----:B-12---:R-:W-:Y:S01]  /*6bc0*/  SHF.L.U32 R3, R28, 0x10, RZ ;  /* 0x000000101c037819 */ /* 0x006fe200000006ff */
[----:B------:R-:W-:Y:S05]  /*6bd0*/  WARPSYNC.ALL ;  /* 0x0000000000007948 */ /* 0x000fea0003800000 */
[----:B------:R-:W-:Y:S01]  /*6be0*/  R2UR UR4, R25 ;  /* 0x00000000190472ca */ /* 0x000fe200000e0000 */
[----:B------:R-:W-:Y:S01]  /*6bf0*/  BSSY.RECONVERGENT B0, `(.L_x_111) ;  /* 0x0000051000007945 */ /* 0x000fe20003800200 */
[----:B------:R-:W-:Y:S02]  /*6c00*/  SHF.L.U32 R20, R30, 0x10, RZ ;  /* 0x000000101e147819 */ /* 0x000fe400000006ff */
[----:B------:R-:W-:Y:S02]  /*6c10*/  SHF.L.U32 R63, R57, 0x1, RZ ;  /* 0x00000001393f7819 */ /* 0x000fe400000006ff */
[----:B------:R-:W-:Y:S07]  /*6c20*/  ISETP.NE.AND P0, PT, R58, RZ, PT ;  /* 0x000000ff3a00720c */ /* 0x000fee0003f05270 */
[----:B------:R-:W1:Y:S02]  /*6c30*/  LDTM.16dp256bit.x4 R4, tmem[UR4] ;  /* 0x00000004000479ee */ /* 0x000e640008120000 */
[----:B-1----:R-:W-:Y:S01]  /*6c40*/  FMUL R0, R24, R4 ;  /* 0x0000000418007220 */ /* 0x002fe20000400000 */
[----:B------:R-:W-:Y:S01]  /*6c50*/  LOP3.LUT R4, R28, 0xffff0000, RZ, 0xc0, !PT ;  /* 0xffff00001c047812 */ /* 0x000fe200078ec0ff */
[----:B------:R-:W-:Y:S01]  /*6c60*/  FMUL R2, R24, R5 ;  /* 0x0000000518027220 */ /* 0x000fe20000400000 */
[C---:B------:R-:W-:Y:S01]  /*6c70*/  SHF.L.U32 R5, R29.reuse, 0x10, RZ ;  /* 0x000000101d057819 */ /* 0x040fe200000006ff */
[----:B------:R-:W-:Y:S01]  /*6c80*/  FFMA R0, R26, R3, R0 ;  /* 0x000000031a007223 */ /* 0x000fe20000000000 */
[----:B------:R-:W-:Y:S01]  /*6c90*/  FMUL R3, R24, R6 ;  /* 0x0000000618037220 */ /* 0x000fe20000400000 */
[----:B------:R-:W-:Y:S01]  /*6ca0*/  LOP3.LUT R6, R29, 0xffff0000, RZ, 0xc0, !PT ;  /* 0xffff00001d067812 */ /* 0x000fe200078ec0ff */
[----:B------:R-:W-:Y:S01]  /*6cb0*/  FFMA R2, R26, R4, R2 ;  /* 0x000000041a027223 */ /* 0x000fe20000000002 */
[----:B------:R-:W-:Y:S01]  /*6cc0*/  FMUL R7, R24, R7 ;  /* 0x0000000718077220 */ /* 0x000fe20000400000 */
[----:B------:R-:W-:Y:S01]  /*6cd0*/  FFMA R3, R26, R5, R3 ;  /* 0x000000051a037223 */ /* 0x000fe20000000003 */
[C---:B------:R-:W-:Y:S01]  /*6ce0*/  FMUL R4, R24.reuse, R8 ;  /* 0x0000000818047220 */ /* 0x040fe20000400000 */
[----:B------:R-:W-:Y:S01]  /*6cf0*/  FMUL R5, R24, R9 ;  /* 0x0000000918057220 */ /* 0x000fe20000400000 */
[----:B------:R-:W-:Y:S01]  /*6d00*/  F2FP.BF16.F32.PACK_AB R32, R2, R0 ;  /* 0x000000000220723e */ /* 0x000fe200000010ff */
[----:B------:R-:W-:Y:S01]  /*6d10*/  FFMA R7, R26, R6, R7 ;  /* 0x000000061a077223 */ /* 0x000fe20000000007 */
[----:B------:R-:W-:Y:S01]  /*6d20*/  LOP3.LUT R0, R30, 0xffff0000, RZ, 0xc0, !PT ;  /* 0xffff00001e007812 */ /* 0x000fe200078ec0ff */
[----:B------:R-:W-:Y:S01]  /*6d30*/  FFMA R4, R26, R20, R4 ;  /* 0x000000141a047223 */ /* 0x000fe20000000004 */
[----:B------:R-:W-:Y:S01]  /*6d40*/  SHF.L.U32 R2, R31, 0x10, RZ ;  /* 0x000000101f027819 */ /* 0x000fe200000006ff */
[----:B------:R-:W-:Y:S01]  /*6d50*/  FMUL R6, R24, R10 ;  /* 0x0000000a18067220 */ /* 0x000fe20000400000 */
[----:B------:R-:W-:Y:S01]  /*6d60*/  F2FP.BF16.F32.PACK_AB R33, R7, R3 ;  /* 0x000000030721723e */ /* 0x000fe200000010ff */
[C---:B------:R-:W-:Y:S01]  /*6d70*/  FFMA R5, R26.reuse, R0, R5 ;  /* 0x000000001a057223 */ /* 0x040fe20000000005 */
[----:B------:R-:W-:Y:S01]  /*6d80*/  LOP3.LUT R3, R31, 0xffff0000, RZ, 0xc0, !PT ;  /* 0xffff00001f037812 */ /* 0x000fe200078ec0ff */
[----:B------:R-:W-:Y:S01]  /*6d90*/  FFMA R6, R26, R2, R6 ;  /* 0x000000021a067223 */ /* 0x000fe20000000006 */
[----:B----4-:R-:W-:Y:S01]  /*6da0*/  SHF.L.U32 R7, R36, 0x10, RZ ;  /* 0x0000001024077819 */ /* 0x010fe200000006ff */
[----:B------:R-:W-:Y:S01]  /*6db0*/  FMUL R11, R24, R11 ;  /* 0x0000000b180b7220 */ /* 0x000fe20000400000 */
[----:B------:R-:W-:Y:S01]  /*6dc0*/  LOP3.LUT R0, R36, 0xffff0000, RZ, 0xc0, !PT ;  /* 0xffff000024007812 */ /* 0x000fe200078ec0ff */
[C---:B------:R-:W-:Y:S01]  /*6dd0*/  FMUL R8, R24.reuse, R12 ;  /* 0x0000000c18087220 */ /* 0x040fe20000400000 */
[----:B------:R-:W-:Y:S01]  /*6de0*/  SHF.L.U32 R2, R37, 0x10, RZ ;  /* 0x0000001025027819 */ /* 0x000fe200000006ff */
[----:B------:R-:W-:Y:S01]  /*6df0*/  FMUL R9, R24, R13 ;  /* 0x0000000d18097220 */ /* 0x000fe20000400000 */
[----:B------:R-:W-:Y:S01]  /*6e00*/  F2FP.BF16.F32.PACK_AB R34, R5, R4 ;  /* 0x000000040522723e */ /* 0x000fe200000010ff */
[C---:B------:R-:W-:Y:S01]  /*6e10*/  FFMA R11, R26.reuse, R3, R11 ;  /* 0x000000031a0b7223 */ /* 0x040fe2000000000b */
[----:B------:R-:W-:Y:S01]  /*6e20*/  MOV R5, UR46 ;  /* 0x0000002e00057c02 */ /* 0x000fe20008000f00 */
[C---:B------:R-:W-:Y:S01]  /*6e30*/  FFMA R8, R26.reuse, R7, R8 ;  /* 0x000000071a087223 */ /* 0x040fe20000000008 */
[----:B------:R-:W-:Y:S01]  /*6e40*/  SHF.L.U32 R3, R39, 0x10, RZ ;  /* 0x0000001027037819 */ /* 0x000fe200000006ff */
[----:B------:R-:W-:Y:S01]  /*6e50*/  FFMA R9, R26, R0, R9 ;  /* 0x000000001a097223 */ /* 0x000fe20000000009 */
[----:B------:R-:W-:Y:S01]  /*6e60*/  LOP3.LUT R0, R37, 0xffff0000, RZ, 0xc0, !PT ;  /* 0xffff000025007812 */ /* 0x000fe200078ec0ff */
[C---:B------:R-:W-:Y:S01]  /*6e70*/  FMUL R10, R24.reuse, R14 ;  /* 0x0000000e180a7220 */ /* 0x040fe20000400000 */
[----:B------:R-:W-:Y:S01]  /*6e80*/  LOP3.LUT R4, R39, 0xffff0000, RZ, 0xc0, !PT ;  /* 0xffff000027047812 */ /* 0x000fe200078ec0ff */
[C---:B------:R-:W-:Y:S01]  /*6e90*/  FMUL R15, R24.reuse, R15 ;  /* 0x0000000f180f7220 */ /* 0x040fe20000400000 */
[----:B------:R-:W-:Y:S01]  /*6ea0*/  FMUL R12, R24, R16 ;  /* 0x00000010180c7220 */ /* 0x000fe20000400000 */
[----:B------:R-:W-:Y:S01]  /*6eb0*/  FFMA R10, R26, R2, R10 ;  /* 0x000000021a0a7223 */ /* 0x000fe2000000000a */
[----:B------:R-:W-:Y:S01]  /*6ec0*/  LOP3.LUT R2, R38, 0xffff0000, RZ, 0xc0, !PT ;  /* 0xffff000026027812 */ /* 0x000fe200078ec0ff */
[----:B------:R-:W-:Y:S01]  /*6ed0*/  FFMA R15, R26, R0, R15 ;  /* 0x000000001a0f7223 */ /* 0x000fe2000000000f */
[----:B------:R-:W-:Y:S01]  /*6ee0*/  SHF.L.U32 R0, R38, 0x10, RZ ;  /* 0x0000001026007819 */ /* 0x000fe200000006ff */
[C---:B------:R-:W-:Y:S01]  /*6ef0*/  FMUL R13, R24.reuse, R17 ;  /* 0x00000011180d7220 */ /* 0x040fe20000400000 */
[C---:B------:R-:W-:Y:S01]  /*6f00*/  FMUL R14, R24.reuse, R18 ;  /* 0x00000012180e7220 */ /* 0x040fe20000400000 */
[----:B------:R-:W-:Y:S01]  /*6f10*/  FMUL R19, R24, R19 ;  /* 0x0000001318137220 */ /* 0x000fe20000400000 */
[----:B------:R-:W-:Y:S01]  /*6f20*/  LEA R5, R5, R48, 0xb ;  /* 0x0000003005057211 */ /* 0x000fe200078e58ff */
[C---:B------:R-:W-:Y:S01]  /*6f30*/  FFMA R12, R26.reuse, R0, R12 ;  /* 0x000000001a0c7223 */ /* 0x040fe2000000000c */
[C---:B------:R-:W-:Y:S01]  /*6f40*/  FFMA R13, R26.reuse, R2, R13 ;  /* 0x000000021a0d7223 */ /* 0x040fe2000000000d */
[C---:B------:R-:W-:Y:S01]  /*6f50*/  FFMA R14, R26.reuse, R3, R14 ;  /* 0x000000031a0e7223 */ /* 0x040fe2000000000e */
[----:B------:R-:W-:Y:S01]  /*6f60*/  FFMA R19, R26, R4, R19 ;  /* 0x000000041a137223 */ /* 0x000fe20000000013 */
[----:B------:R-:W-:Y:S02]  /*6f70*/  F2FP.BF16.F32.PACK_AB R35, R11, R6 ;  /* 0x000000060b23723e */ /* 0x000fe400000010ff */
[----:B------:R-:W-:Y:S02]  /*6f80*/  LEA R5, R5, UR44, 0x1 ;  /* 0x0000002c05057c11 */ /* 0x000fe4000f8e08ff */
[----:B------:R-:W-:Y:S02]  /*6f90*/  F2FP.BF16.F32.PACK_AB R8, R9, R8 ;  /* 0x000000080908723e */ /* 0x000fe400000010ff */
[----:B------:R-:W-:Y:S01]  /*6fa0*/  F2FP.BF16.F32.PACK_AB R9, R15, R10 ;  /* 0x0000000a0f09723e */ /* 0x000fe200000010ff */
[----:B------:R1:W-:Y:S01]  /*6fb0*/  STSM.16.M88.4 [R5+0x200], R32 ;  /* 0x0002002005007844 */ /* 0x0003e20000000200 */
[----:B------:R-:W-:Y:S02]  /*6fc0*/  F2FP.BF16.F32.PACK_AB R10, R13, R12 ;  /* 0x0000000c0d0a723e */ /* 0x000fe400000010ff */
[----:B------:R-:W-:Y:S02]  /*6fd0*/  F2FP.BF16.F32.PACK_AB R11, R19, R14 ;  /* 0x0000000e130b723e */ /* 0x000fe400000010ff */
[----:B------:R-:W-:Y:S05]  /*6fe0*/  IADD3 R0, PT, PT, R63, 0x200, R5 ;  /* 0x000002003f007810 */ /* 0x000fea0007ffe005 */
[----:B------:R1:W-:Y:S01]  /*6ff0*/  STSM.16.M88.4 [R0], R8 ;  /* 0x0000000800007844 */ /* 0x0003e20000000200 */
[----:B------:R-:W-:Y:S01]  /*7000*/  @!PT LDS RZ, [RZ] ;  /* 0x00000000fffff984 */ /* 0x000fe20000000800 */
[----:B------:R-:W-:Y:S01]  /*7010*/  @!PT LDS RZ, [RZ] ;  /* 0x00000000fffff984 */ /* 0x000fe20000000800 */
[----:B------:R-:W-:Y:S01]  /*7020*/  @!PT LDS RZ, [RZ] ;  /* 0x00000000fffff984 */ /* 0x000fe20000000800 */
[----:B------:R-:W-:Y:S01]  /*7030*/  @!PT LDS RZ, [RZ] ;  /* 0x00000000fffff984 */ /* 0x000fe20000000800 */
[----:B------:R2:W-:Y:S07]  /*7040*/  MEMBAR.ALL.CTA ;  /* 0x0000000000007992 */ /* 0x0005ee0000008000 */
[----:B--2---:R-:W2:Y:S02]  /*7050*/  FENCE.VIEW.ASYNC.S ;  /* 0x00000000000073c6 */ /* 0x004ea40000000000 */
[----:B--2---:R-:W-:Y:S06]  /*7060*/  BAR.SYNC.DEFER_BLOCKING 0x1, 0x80 ;  /* 0x0042000000007b1d */ /* 0x004fec0000010000 */
[----:B------:R-:W-:Y:S05]  /*7070*/  @P0 BRA `(.L_x_112) ;  /* 0x0000000000200947 */ /* 0x000fea0003800000 */
[----:B------:R-:W2:Y:S01]  /*7080*/  LDCU.64 UR6, c[0x0][0x348] ;  /* 0x00006900ff0677ac */ /* 0x000ea20008000a00 */
[----:B------:R-:W-:Y:S01]  /*7090*/  ULEA UR5, UR46, UR44, 0xc ;  /* 0x0000002c2e057291 */ /* 0x000fe2000f8e60ff */
[----:B------:R-:W-:Y:S03]  /*70a0*/  UMOV UR51, UR36 ;  /* 0x0000002400337c82 */ /* 0x000fe60008000000 */
[----:B------:R-:W-:Y:S02]  /*70b0*/  UIADD3 UR48, UPT, UPT, UR5, 0x200, URZ ;  /* 0x0000020005307890 */ /* 0x000fe4000fffe0ff */
[----:B--2---:R-:W-:Y:S04]  /*70c0*/  UIADD3 UR4, UP0, UPT, UR6, 0x680, URZ ;  /* 0x0000068006047890 */ /* 0x004fe8000ff1e0ff */
[----:B------:R-:W-:Y:S09]  /*70d0*/  UIADD3.X UR5, UPT, UPT, URZ, UR7, URZ, UP0, !UPT ;  /* 0x00000007ff057290 */ /* 0x000ff200087fe4ff */
[----:B------:R2:W-:Y:S02]  /*70e0*/  UTMASTG.3D [UR48], [UR4] ;  /* 0x00000030040073b5 */ /* 0x0005e40008010000 */
[----:B--2---:R0:W-:Y:S02]  /*70f0*/  UTMACMDFLUSH ;  /* 0x00000000000079b7 */ /* 0x0041e40000000000 */
.L_x_112:
[----:B------:R-:W-:Y:S05]  /*7100*/  BSYNC.RECONVERGENT B0 ;  /* 0x0000000000007941 */ /* 0x000fea0003800200 */
.L_x_111:
[----:B------:R-:W-:Y:S01]  /*7110*/  UIADD3 UR47, UPT, UPT, UR46, 0x1, URZ ;  /* 0x000000012e2f7890 */ /* 0x000fe2000fffe0ff */
[----:B------:R-:W-:Y:S03]  /*7120*/  BSSY.RECONVERGENT B0, `(.L_x_113) ;  /* 0x0000005000007945 */ /* 0x000fe60003800200 */
[----:B------:R-:W-:Y:S04]  /*7130*/  UISETP.NE.AND UP0, UPT, UR47, 0x3, UPT ;  /* 0x000000032f00788c */ /* 0x000fe8000bf05270 */
[----:B------:R-:W-:Y:S01]  /*7140*/  USEL UR45, UR47, URZ, UP0 ;  /* 0x000000ff2f2d7287 */ /* 0x000fe20008000000 */
[----:B------:R-:W-:Y:S11]  /*7150*/  @P0 BRA `(.L_x_114) ;  /* 0x0000000000040947 */ /* 0x000ff60003800000 */
[----:B------:R-:W-:Y:S04]  /*7160*/  DEPBAR.LE SB0, 0x1 ;  /* 0x000080400000791a */ /* 0x000fe80000000000 */
.L_x_114:
[----:B------:R-:W-:Y:S05]  /*7170*/  BSYNC.RECONVERGENT B0 ;  /* 0x0000000000007941 */ /* 0x000fea0003800200 */
.L_x_113:
[----:B------:R-:W-:Y:S01]  /*7180*/  BAR.SYNC.DEFER_BLOCKING 0x1, 0x80 ;  /* 0x0042000000007b1d */ /* 0x000fe20000010000 */
[----:B------:R-:W-:Y:S01]  /*7190*/  ISETP.NE.AND P1, PT, R62, RZ, PT ;  /* 0x000000ff3e00720c */ /* 0x000fe20003f25270 */
[----:B------:R-:W-:Y:S01]  /*71a0*/  UISETP.NE.AND UP0, UPT, UR53, URZ, UPT ;  /* 0x000000ff3500728c */ /* 0x000fe2000bf05270 */
[----:B------:R-:W-:Y:S11]  /*71b0*/  LEA R2, R65, UR44, 0x3 ;  /* 0x0000002c41027c11 */ /* 0x000ff6000f8e18ff */
[----:B------:R-:W-:Y:S01]  /*71c0*/  @P1 SHF.L.U32 R3, R64, 0x1f, RZ ;  /* 0x0000001f40031819 */ /* 0x000fe200000006ff */
[----:B------:R-:W-:Y:S06]  /*71d0*/  BRA.U !UP0, `(.L_x_115) ;  /* 0x0000000108247547 */ /* 0x000fec000b800000 */
[----:B------:R-:W-:Y:S01]  /*71e0*/  IMAD.U32 R4, RZ, RZ, UR52 ;  /* 0x00000034ff047e24 */ /* 0x000fe2000f8e00ff */
[----:B-1----:R-:W-:Y:S01]  /*71f0*/  MOV R0, UR54 ;  /* 0x0000003600007c02 */ /* 0x002fe20008000f00 */
[----:B------:R-:W-:Y:S03]  /*7200*/  UIADD3 UR4, UPT, UPT, UR52, 0x1, URZ ;  /* 0x0000000134047890 */ /* 0x000fe6000fffe0ff */
[----:B------:R-:W-:Y:S01]  /*7210*/  @P1 LEA R4, R4, UR44, 0x3 ;  /* 0x0000002c04041c11 */ /* 0x000fe2000f8e18ff */
[----:B------:R-:W-:Y:S04]  /*7220*/  UISETP.NE.AND UP0, UPT, UR4, 0x3, UPT ;  /* 0x000000030400788c */ /* 0x000fe8000bf05270 */
[----:B------:R-:W-:Y:S01]  /*7230*/  @P1 VIADD R4, R4, 0xe8 ;  /* 0x000000e804041836 */ /* 0x000fe20000000000 */
[----:B------:R-:W-:Y:S04]  /*7240*/  USEL UR52, UR4, URZ, UP0 ;  /* 0x000000ff04347287 */ /* 0x000fe80008000000 */
[----:B------:R-:W-:Y:S04]  /*7250*/  @P1 PRMT R0, R0, 0x654, R4 ;  /* 0x0000065400001816 */ /* 0x000fe80000000004 */
[----:B------:R2:W-:Y:S04]  /*7260*/  @P1 SYNCS.ARRIVE.TRANS64.RED.A1T0 RZ, [R0+URZ], RZ ;  /* 0x000000ff00ff19a7 */ /* 0x0005e800081004ff */
.L_x_115:
[----:B------:R-:W3:Y:S01]  /*7270*/  @P1 SYNCS.PHASECHK.TRANS64.TRYWAIT P0, [R2+URZ+0xd0], R3 ;  /* 0x0000d003020015a7 */ /* 0x000ee200080011ff */
[----:B------:R-:W-:Y:S01]  /*7280*/  BSSY B1, `(.L_x_116) ;  /* 0x0000013000017945 */ /* 0x000fe20003800000 */
[----:B---3--:R-:W-:Y:S03]  /*7290*/  @P1 SEL R66, RZ, 0x1, !P0 ;  /* 0x00000001ff421807 */ /* 0x008fe60004000000 */
[----:B------:R-:W-:Y:S05]  /*72a0*/  @!P1 BRA `(.L_x_117) ;  /* 0x0000000000409947 */ /* 0x000fea0003800000 */
[----:B------:R-:W-:Y:S01]  /*72b0*/  ISETP.NE.AND P1, PT, R67, RZ, PT ;  /* 0x000000ff4300720c */ /* 0x000fe20003f25270 */
[----:B------:R-:W-:Y:S01]  /*72c0*/  BSSY B0, `(.L_x_118) ;  /* 0x0000009000007945 */ /* 0x000fe20003800000 */
[----:B------:R-:W-:Y:S11]  /*72d0*/  ISETP.NE.AND P0, PT, R66, RZ, PT ;  /* 0x000000ff4200720c */ /* 0x000ff60003f05270 */
[----:B------:R-:W-:Y:S05]  /*72e0*/  @P1 IMAD R3, R65, 0x800, R48 ;  /* 0x0000080041031824 */ /* 0x000fea00078e0230 */
[----:B------:R-:W-:Y:S05]  /*72f0*/  @P1 LEA R3, R3, UR44, 0x1 ;  /* 0x0000002c03031c11 */ /* 0x000fea000f8e08ff */
[----:B-12---:R-:W-:Y:S01]  /*7300*/  @P1 IMAD.IADD R0, R63, 0x1, R3 ;  /* 0x000000013f001824 */ /* 0x006fe200078e0203 */
[----:B------:R-:W-:Y:S06]  /*7310*/  @P0 BRA `(.L_x_119) ;  /* 0x00000000000c0947 */ /* 0x000fec0003800000 */
[----:B------:R-:W-:Y:S04]  /*7320*/  SHF.L.U32 R64, R64, 0x1f, RZ ;  /* 0x0000001f40407819 */ /* 0x000fe800000006ff */
[----:B------:R-:W1:Y:S02]  /*7330*/  SYNCS.PHASECHK.TRANS64.TRYWAIT P0, [R2+URZ+0xd0], R64 ;  /* 0x0000d040020075a7 */ /* 0x000e6400080011ff */
[----:B-1----:R-:W-:Y:S05]  /*7340*/  @!P0 BRA `(.L_x_120) ;  /* 0x00000018002c8947 */ /* 0x002fea0003800000 */
.L_x_119:
[----:B------:R-:W-:Y:S05]  /*7350*/  BSYNC B0 ;  /* 0x0000000000007941 */ /* 0x000fea0003800000 */
.L_x_118:
[----:B------:R-:W-:Y:S11]  /*7360*/  ISETP.NE.AND P0, PT, R67, RZ, PT ;  /* 0x000000ff4300720c */ /* 0x000ff60003f05270 */
[----:B------:R-:W-:Y:S02]  /*7370*/  @!UPT UIADD3 URZ, UPT, UPT, URZ, URZ, URZ ;  /* 0x000000fffffff290 */ /* 0x000fe4000fffe0ff */
[----:B------:R-:W-:Y:S05]  /*7380*/  @P0 WARPSYNC.ALL ;  /* 0x0000000000000948 */ /* 0x000fea0003800000 */
[----:B------:R3:W4:Y:S04]  /*7390*/  @P0 LDSM.16.M88.4 R28, [R3+0x200] ;  /* 0x00020000031c083b */ /* 0x0007280000000200 */
[----:B------:R3:W2:Y:S02]  /*73a0*/  @P0 LDSM.16.M88.4 R36, [R0+0x200] ;  /* 0x000200000024083b */ /* 0x0006a40000000200 */
.L_x_117:
[----:B------:R-:W-:Y:S05]  /*73b0*/  BSYNC B1 ;  /* 0x0000000000017941 */ /* 0x000fea0003800000 */
.L_x_116:
[----:B-123--:R-:W-:Y:S05]  /*73c0*/  VIADD R0, R25, 0x20 ;  /* 0x0000002019007836 */ /* 0x00efea0000000000 */
[----:B------:R-:W-:Y:S04]  /*73d0*/  SHF.R.U32.HI R0, RZ, 0x15, R0 ;  /* 0x00000015ff007819 */ /* 0x000fe80000011600 */
[----:B------:R-:W-:Y:S11]  /*73e0*/  LOP3.LUT P0, RZ, R0, 0x3, R50, 0x48, !PT ;  /* 0x0000000300ff7812 */ /* 0x000ff60007804832 */
[----:B------:R-:W-:Y:S02]  /*73f0*/  @!UPT UIADD3 URZ, UPT, UPT, URZ, URZ, URZ ;  /* 0x000000fffffff290 */ /* 0x000fe4000fffe0ff */
[----:B------:R-:W-:Y:S05]  /*7400*/  @!P0 BRA `(.L_x_121) ;  /* 0x0000000000408947 */ /* 0x000fea0003800000 */
[----:B------:R-:W1:Y:S01]  /*7410*/  LDCU.64 UR8, c[0x4][0x70] ;  /* 0x01000e00ff0877ac */ /* 0x000e620008000a00 */
[----:B------:R-:W-:Y:S01]  /*7420*/  MOV R3, 0x0 ;  /* 0x0000000000037802 */ /* 0x000fe20000000f00 */
[----:B------:R-:W-:Y:S02]  /*7430*/  HFMA2 R12, -RZ, RZ, 0, 5.9604644775390625e-08 ;  /* 0x00000001ff0c7431 */ /* 0x000fe400000001ff */
[----:B------:R-:W-:Y:S02]  /*7440*/  IMAD.MOV.U32 R8, RZ, RZ, 0x192 ;  /* 0x00000192ff087424 */ /* 0x000fe400078e00ff */
[----:B------:R-:W-:Y:S01]  /*7450*/  IMAD.MOV.U32 R13, RZ, RZ, RZ ;  /* 0x000000ffff0d7224 */ /* 0x000fe200078e00ff */
[----:B------:R-:W2:Y:S01]  /*7460*/  LDCU.64 UR6, c[0x4][0x78] ;  /* 0x01000f00ff0677ac */ /* 0x000ea20008000a00 */
[----:B------:R-:W3:Y:S01]  /*7470*/  LDC.64 R2, c[0x4][R3] ;  /* 0x0100000003027b82 */ /* 0x000ee20000000a00 */
[----:B------:R-:W5:Y:S01]  /*7480*/  LDCU.64 UR4, c[0x4][0x10] ;  /* 0x01000200ff0477ac */ /* 0x000f620008000a00 */
[----:B-1----:R-:W-:Y:S01]  /*7490*/  MOV R5, UR9 ;  /* 0x0000000900057c02 */ /* 0x002fe20008000f00 */
[----:B------:R-:W-:Y:S01]  /*74a0*/  IMAD.U32 R4, RZ, RZ, UR8 ;  /* 0x00000008ff047e24 */ /* 0x000fe2000f8e00ff */
[----:B--2---:R-:W-:Y:S01]  /*74b0*/  MOV R7, UR7 ;  /* 0x0000000700077c02 */ /* 0x004fe20008000f00 */
[----:B------:R-:W-:Y:S01]  /*74c0*/  IMAD.U32 R6, RZ, RZ, UR6 ;  /* 0x00000006ff067e24 */ /* 0x000fe2000f8e00ff */
[----:B-----5:R-:W-:Y:S01]  /*74d0*/  MOV R11, UR5 ;  /* 0x00000005000b7c02 */ /* 0x020fe20008000f00 */
[----:B------:R-:W-:Y:S02]  /*74e0*/  IMAD.U32 R10, RZ, RZ, UR4 ;  /* 0x00000004ff0a7e24 */ /* 0x000fe4000f8e00ff */
[----:B------:R-:W-:Y:S07]  /*74f0*/  LEPC R20, `(.L_x_121) ;  /* 0x000000001014794e */ /* 0x000fee0000000000 */
[----:B---34-:R-:W-:Y:S05]  /*7500*/  CALL.ABS.NOINC R2 ;  /* 0x0000000002007343 */ /* 0x018fea0003c00000 */
.L_x_121:
[----:B------:R-:W-:Y:S01]  /*7510*/  ISETP.NE.AND P0, PT, R58, RZ, PT ;  /* 0x000000ff3a00720c */ /* 0x000fe20003f05270 */
[----:B------:R-:W-:Y:S05]  /*7520*/  WARPSYNC.ALL ;  /* 0x0000000000007948 */ /* 0x000fea0003800000 */
[----:B------:R-:W-:Y:S01]  /*7530*/  R2UR UR4, R25 ;  /* 0x00000000190472ca */ /* 0x000fe200000e0000 */
[----:B------:R-:W-:Y:S01]  /*7540*/  BSSY.RECONVERGENT B0, `(.L_x_122) ;  /* 0x0000057000007945 */ /* 0x000fe20003800200 */
[C---:B----4-:R-:W-:Y:S02]  /*7550*/  SHF.L.U32 R20, R28.reuse, 0x10, RZ ;  /* 0x000000101c147819 */ /* 0x050fe400000006ff */
[----:B------:R-:W-:Y:S02]  /*7560*/  LOP3.LUT R21, R28, 0xffff0000, RZ, 0xc0, !PT ;  /* 0xffff00001c157812 */ /* 0x000fe400078ec0ff */
[----:B------:R-:W-:Y:S02]  /*7570*/  SHF.L.U32 R25, R29, 0x10, RZ ;  /* 0x000000101d197819 */ /* 0x000fe400000006ff */
[----:B------:R-:W-:Y:S02]  /*7580*/  SHF.L.U32 R28, R30, 0x10, RZ ;  /* 0x000000101e1c7819 */ /* 0x000fe400000006ff */
[C---:B------:R-:W-:Y:S02]  /*7590*/  SHF.L.U32 R32, R36.reuse, 0x10, RZ ;  /* 0x0000001024207819 */ /* 0x040fe400000006ff */
[----:B------:R-:W-:Y:S01]  /*75a0*/  LOP3.LUT R33, R36, 0xffff0000, RZ, 0xc0, !PT ;  /* 0xffff000024217812 */ /* 0x000fe200078ec0ff */
[----:B------:R-:W1:Y:S01]  /*75b0*/  LDTM.16dp256bit.x4 R4, tmem[UR4+0x20] ;  /* 0x00002004000479ee */ /* 0x000e620008120000 */
[----:B------:R-:W-:Y:S01]  /*75c0*/  R2UR UR4, R27 ;  /* 0x000000001b0472ca */ /* 0x000fe200000e0000 */
[----:B------:R-:W-:Y:S01]  /*75d0*/  NOP ;  /* 0x0000000000007918 */ /* 0x000fe20000000000 */
[----:B------:R-:W-:Y:S02]  /*75e0*/  LOP3.LUT R27, R29, 0xffff0000, RZ, 0xc0, !PT ;  /* 0xffff00001d1b7812 */ /* 0x000fe400078ec0ff */
[----:B------:R-:W-:Y:S02]  /*75f0*/  LOP3.LUT R29, R30, 0xffff0000, RZ, 0xc0, !PT ;  /* 0xffff00001e1d7812 */ /* 0x000fe400078ec0ff */
[C---:B------:R-:W-:Y:S02]  /*7600*/  SHF.L.U32 R30, R31.reuse, 0x10, RZ ;  /* 0x000000101f1e7819 */ /* 0x040fe400000006ff */
[----:B------:R-:W-:Y:S02]  /*7610*/  LOP3.LUT R31, R31, 0xffff0000, RZ, 0xc0, !PT ;  /* 0xffff00001f1f7812 */ /* 0x000fe400078ec0ff */
[C---:B------:R-:W-:Y:S02]  /*7620*/  SHF.L.U32 R34, R37.reuse, 0x10, RZ ;  /* 0x0000001025227819 */ /* 0x040fe400000006ff */
[----:B------:R-:W-:Y:S01]  /*7630*/  LOP3.LUT R35, R37, 0xffff0000, RZ, 0xc0, !PT ;  /* 0xffff000025237812 */ /* 0x000fe200078ec0ff */
[----:B------:R-:W-:Y:S01]  /*7640*/  UIADD3 UR4, UPT, UPT, UR4, 0x150, URZ ;  /* 0x0000015004047890 */ /* 0x000fe2000fffe0ff */
[C---:B------:R-:W-:Y:S02]  /*7650*/  SHF.L.U32 R36, R38.reuse, 0x10, RZ ;  /* 0x0000001026247819 */ /* 0x040fe400000006ff */
[----:B------:R-:W-:Y:S01]  /*7660*/  LOP3.LUT R37, R38, 0xffff0000, RZ, 0xc0, !PT ;  /* 0xffff000026257812 */ /* 0x000fe200078ec0ff */
[----:B------:R-:W-:Y:S01]  /*7670*/  UPRMT UR4, UR54, 0x654, UR4 ;  /* 0x0000065436047896 */ /* 0x000fe20008000004 */
[C---:B------:R-:W-:Y:S02]  /*7680*/  SHF.L.U32 R38, R39.reuse, 0x10, RZ ;  /* 0x0000001027267819 */ /* 0x040fe400000006ff */
[----:B------:R-:W-:Y:S01]  /*7690*/  LOP3.LUT R39, R39, 0xffff0000, RZ, 0xc0, !PT ;  /* 0xffff000027277812 */ /* 0x000fe200078ec0ff */
[C---:B-1----:R-:W-:Y:S01]  /*76a0*/  FMUL R4, R24.reuse, R4 ;  /* 0x0000000418047220 */ /* 0x042fe20000400000 */
[C---:B------:R-:W-:Y:S01]  /*76b0*/  FMUL R5, R24.reuse, R5 ;  /* 0x0000000518057220 */ /* 0x040fe20000400000 */
[----:B------:R-:W-:Y:S03]  /*76c0*/  FMUL R6, R24, R6 ;  /* 0x0000000618067220 */ /* 0x000fe60000400000 */
[----:B------:R-:W-:Y:S01]  /*76d0*/  SYNCS.ARRIVE.TRANS64.RED.A1T0 RZ, [UR4], RZ ;  /* 0x000000ffffff79a7 */ /* 0x000fe20008100404 */
[C---:B------:R-:W-:Y:S01]  /*76e0*/  FFMA R4, R26.reuse, R20, R4 ;  /* 0x000000141a047223 */ /* 0x040fe20000000004 */
[C---:B------:R-:W-:Y:S01]  /*76f0*/  FFMA R5, R26.reuse, R21, R5 ;  /* 0x000000151a057223 */ /* 0x040fe20000000005 */
[----:B------:R-:W-:Y:S01]  /*7700*/  FFMA R6, R26, R25, R6 ;  /* 0x000000191a067223 */ /* 0x000fe20000000006 */
[C---:B------:R-:W-:Y:S01]  /*7710*/  FMUL R7, R24.reuse, R7 ;  /* 0x0000000718077220 */ /* 0x040fe20000400000 */
[C---:B------:R-:W-:Y:S01]  /*7720*/  FMUL R8, R24.reuse, R8 ;  /* 0x0000000818087220 */ /* 0x040fe20000400000 */
[----:B------:R-:W-:Y:S01]  /*7730*/  FMUL R9, R24, R9 ;  /* 0x0000000918097220 */ /* 0x000fe20000400000 */
[----:B------:R-:W-:Y:S01]  /*7740*/  F2FP.BF16.F32.PACK_AB R4, R5, R4 ;  /* 0x000000040504723e */ /* 0x000fe200000010ff */
[C---:B------:R-:W-:Y:S01]  /*7750*/  FFMA R7, R26.reuse, R27, R7 ;  /* 0x0000001b1a077223 */ /* 0x040fe20000000007 */
[C---:B------:R-:W-:Y:S01]  /*7760*/  FFMA R8, R26.reuse, R28, R8 ;  /* 0x0000001c1a087223 */ /* 0x040fe20000000008 */
[----:B------:R-:W-:Y:S01]  /*7770*/  FFMA R9, R26, R29, R9 ;  /* 0x0000001d1a097223 */ /* 0x000fe20000000009 */
[C---:B------:R-:W-:Y:S01]  /*7780*/  FMUL R10, R24.reuse, R10 ;  /* 0x0000000a180a7220 */ /* 0x040fe20000400000 */
[C---:B------:R-:W-:Y:S01]  /*7790*/  FMUL R11, R24.reuse, R11 ;  /* 0x0000000b180b7220 */ /* 0x040fe20000400000 */
[----:B------:R-:W-:Y:S01]  /*77a0*/  F2FP.BF16.F32.PACK_AB R5, R7, R6 ;  /* 0x000000060705723e */ /* 0x000fe200000010ff */
[C---:B------:R-:W-:Y:S01]  /*77b0*/  FMUL R0, R24.reuse, R12 ;  /* 0x0000000c18007220 */ /* 0x040fe20000400000 */
[----:B------:R-:W-:Y:S01]  /*77c0*/  FMUL R2, R24, R13 ;  /* 0x0000000d18027220 */ /* 0x000fe20000400000 */
[----:B------:R-:W-:Y:S01]  /*77d0*/  FFMA R10, R26, R30, R10 ;  /* 0x0000001e1a0a7223 */ /* 0x000fe2000000000a */
[----:B------:R-:W-:Y:S01]  /*77e0*/  FMUL R3, R24, R14 ;  /* 0x0000000e18037220 */ /* 0x000fe20000400000 */
[----:B------:R-:W-:Y:S01]  /*77f0*/  F2FP.BF16.F32.PACK_AB R6, R9, R8 ;  /* 0x000000080906723e */ /* 0x000fe200000010ff */
[----:B------:R-:W-:Y:S01]  /*7800*/  FFMA R11, R26, R31, R11 ;  /* 0x0000001f1a0b7223 */ /* 0x000fe2000000000b */
[C---:B------:R-:W-:Y:S01]  /*7810*/  FMUL R15, R24.reuse, R15 ;  /* 0x0000000f180f7220 */ /* 0x040fe20000400000 */
[----:B------:R-:W-:Y:S01]  /*7820*/  FMUL R12, R24, R16 ;  /* 0x00000010180c7220 */ /* 0x000fe20000400000 */
[----:B------:R-:W-:Y:S01]  /*7830*/  FFMA R0, R26, R32, R0 ;  /* 0x000000201a007223 */ /* 0x000fe20000000000 */
[----:B------:R-:W-:Y:S01]  /*7840*/  MOV R8, UR45 ;  /* 0x0000002d00087c02 */ /* 0x000fe20008000f00 */
[----:B------:R-:W-:Y:S01]  /*7850*/  FMUL R13, R24, R17 ;  /* 0x00000011180d7220 */ /* 0x000fe20000400000 */
[----:B------:R-:W-:Y:S01]  /*7860*/  FFMA R2, R26, R33, R2 ;  /* 0x000000211a027223 */ /* 0x000fe20000000002 */
[----:B------:R-:W-:Y:S01]  /*7870*/  FMUL R14, R24, R18 ;  /* 0x00000012180e7220 */ /* 0x000fe20000400000 */
[C---:B------:R-:W-:Y:S01]  /*7880*/  FFMA R3, R26.reuse, R34, R3 ;  /* 0x000000221a037223 */ /* 0x040fe20000000003 */
[----:B------:R-:W-:Y:S01]  /*7890*/  FFMA R15, R26, R35, R15 ;  /* 0x000000231a0f7223 */ /* 0x000fe2000000000f */
[----:B------:R-:W-:Y:S01]  /*78a0*/  FMUL R19, R24, R19 ;  /* 0x0000001318137220 */ /* 0x000fe20000400000 */
[----:B------:R-:W-:Y:S01]  /*78b0*/  FFMA R12, R26, R36, R12 ;  /* 0x000000241a0c7223 */ /* 0x000fe2000000000c */
[----:B------:R-:W-:Y:S01]  /*78c0*/  LEA R8, R8, R48, 0xb ;  /* 0x0000003008087211 */ /* 0x000fe200078e58ff */
        /* <DEDUP_REMOVED lines=21> */
[----:B------:R-:W-:Y:S02]  /*7a20*/  ULEA UR5, UR45, UR44, 0xc ;  /* 0x0000002c2d057291 */ /* 0x000fe4000f8e60ff */
[----:B------:R-:W-:Y:S02]  /*7a30*/  UIADD3 UR9, UPT, UPT, UR49, 0x20, URZ ;  /* 0x0000002031097890 */ /* 0x000fe4000fffe0ff */
[----:B------:R-:W-:Y:S01]  /*7a40*/  UIADD3 UR8, UPT, UPT, UR5, 0x200, URZ ;  /* 0x0000020005087890 */ /* 0x000fe2000fffe0ff */
[----:B------:R-:W-:Y:S01]  /*7a50*/  UMOV UR10, UR50 ;  /* 0x00000032000a7c82 */ /* 0x000fe20008000000 */
[----:B------:R-:W-:Y:S01]  /*7a60*/  UMOV UR11, UR36 ;  /* 0x00000024000b7c82 */ /* 0x000fe20008000000 */
[----:B--2---:R-:W-:Y:S04]  /*7a70*/  UIADD3 UR4, UP0, UPT, UR6, 0x680, URZ ;  /* 0x0000068006047890 */ /* 0x004fe8000ff1e0ff */
[----:B------:R-:W-:Y:S09]  /*7a80*/  UIADD3.X UR5, UPT, UPT, URZ, UR7, URZ, UP0, !UPT ;  /* 0x00000007ff057290 */ /* 0x000ff200087fe4ff */
[----:B------:R2:W-:Y:S02]  /*7a90*/  UTMASTG.3D [UR8], [UR4] ;  /* 0x00000008040073b5 */ /* 0x0005e40008010000 */
[----:B--2---:R0:W-:Y:S02]  /*7aa0*/  UTMACMDFLUSH ;  /* 0x00000000000079b7 */ /* 0x0041e40000000000 */
.L_x_123:
[----:B------:R-:W-:Y:S05]  /*7ab0*/  BSYNC.RECONVERGENT B0 ;  /* 0x0000000000007941 */ /* 0x000fea0003800200 */
.L_x_122:
[----:B------:R-:W-:Y:S01]  /*7ac0*/  UIADD3 UR4, UPT, UPT, UR45, 0x1, URZ ;  /* 0x000000012d047890 */ /* 0x000fe2000fffe0ff */
[----:B------:R-:W-:Y:S03]  /*7ad0*/  BSSY.RECONVERGENT B0, `(.L_x_124) ;  /* 0x0000008000007945 */ /* 0x000fe60003800200 */
[----:B------:R-:W-:Y:S04]  /*7ae0*/  UISETP.NE.AND UP0, UPT, UR4, 0x3, UPT ;  /* 0x000000030400788c */ /* 0x000fe8000bf05270 */
[----:B------:R-:W-:Y:S02]  /*7af0*/  UISETP.EQ.XOR UP1, UPT, UR47, 0x3, !UP0 ;  /* 0x000000032f00788c */ /* 0x000fe4000c722a70 */
[----:B------:R-:W-:Y:S02]  /*7b00*/  USEL UR46, UR4, URZ, UP0 ;  /* 0x000000ff042e7287 */ /* 0x000fe40008000000 */
[----:B------:R-:W-:Y:S04]  /*7b10*/  USEL UR5, URZ, 0x1, !UP1 ;  /* 0x00000001ff057887 */ /* 0x000fe8000c800000 */
[----:B------:R-:W-:Y:S01]  /*7b20*/  ULOP3.LUT UR55, UR55, UR5, URZ, 0x3c, !UPT ;  /* 0x0000000537377292 */ /* 0x000fe2000f8e3cff */
[----:B------:R-:W-:Y:S11]  /*7b30*/  @P0 BRA `(.L_x_125) ;  /* 0x0000000000040947 */ /* 0x000ff60003800000 */
[----:B------:R-:W-:Y:S04]  /*7b40*/  DEPBAR.LE SB0, 0x1 ;  /* 0x000080400000791a */ /* 0x000fe80000000000 */
.L_x_125:
[----:B------:R-:W-:Y:S05]  /*7b50*/  BSYNC.RECONVERGENT B0 ;  /* 0x0000000000007941 */ /* 0x000fea0003800200 */
.L_x_124:
[----:B------:R-:W-:Y:S01]  /*7b60*/  BAR.SYNC.DEFER_BLOCKING 0x1, 0x80 ;  /* 0x0042000000007b1d */ /* 0x000fe20000010000 */
[----:B------:R-:W-:Y:S01]  /*7b70*/  UISETP.NE.AND UP0, UPT, UR53, -0x2, UPT ;  /* 0xfffffffe3500788c */ /* 0x000fe2000bf05270 */
[----:B------:R-:W-:Y:S08]  /*7b80*/  IADD3 R22, PT, PT, R22, 0x1, RZ ;  /* 0x0000000116167810 */ /* 0x000ff00007ffe0ff */
[----:B------:R-:W-:Y:S05]  /*7b90*/  BRA.U !UP0, `(.L_x_126) ;  /* 0x0000000108287547 */ /* 0x000fea000b800000 */
[----:B------:R-:W-:Y:S01]  /*7ba0*/  ISETP.NE.AND P0, PT, R62, RZ, PT ;  /* 0x000000ff3e00720c */ /* 0x000fe20003f05270 */
[----:B------:R-:W-:Y:S01]  /*7bb0*/  IMAD.U32 R2, RZ, RZ, UR52 ;  /* 0x00000034ff027e24 */ /* 0x000fe2000f8e00ff */
[----:B------:R-:W-:Y:S01]  /*7bc0*/  UIADD3 UR4, UPT, UPT, UR52, 0x1, URZ ;  /* 0x0000000134047890 */ /* 0x000fe2000fffe0ff */
[----:B------:R-:W-:Y:S03]  /*7bd0*/  IMAD.U32 R0, RZ, RZ, UR54 ;  /* 0x00000036ff007e24 */ /* 0x000fe6000f8e00ff */
[----:B------:R-:W-:Y:S04]  /*7be0*/  UISETP.NE.AND UP0, UPT, UR4, 0x3, UPT ;  /* 0x000000030400788c */ /* 0x000fe8000bf05270 */
[----:B------:R-:W-:Y:S03]  /*7bf0*/  USEL UR52, UR4, URZ, UP0 ;  /* 0x000000ff04347287 */ /* 0x000fe60008000000 */
[----:B------:R-:W-:Y:S05]  /*7c00*/  @P0 LEA R2, R2, UR44, 0x3 ;  /* 0x0000002c02020c11 */ /* 0x000fea000f8e18ff */
[----:B------:R-:W-:Y:S05]  /*7c10*/  @P0 VIADD R2, R2, 0xe8 ;  /* 0x000000e802020836 */ /* 0x000fea0000000000 */
[----:B------:R-:W-:Y:S04]  /*7c20*/  @P0 PRMT R0, R0, 0x654, R2 ;  /* 0x0000065400000816 */ /* 0x000fe80000000002 */
[----:B------:R2:W-:Y:S03]  /*7c30*/  @P0 SYNCS.ARRIVE.TRANS64.RED.A1T0 RZ, [R0+URZ], RZ ;  /* 0x000000ff00ff09a7 */ /* 0x0005e600081004ff */
.L_x_126:
[----:B------:R-:W-:Y:S01]  /*7c40*/  R2UR UR6, R61 ;  /* 0x000000003d0672ca */ /* 0x000fe200000e0000 */
[----:B------:R-:W-:Y:S01]  /*7c50*/  UIADD3 UR53, UPT, UPT, UR53, 0x2, URZ ;  /* 0x0000000235357890 */ /* 0x000fe2000fffe0ff */
[----:B------:R-:W-:Y:S02]  /*7c60*/  R2UR UR5, R51 ;  /* 0x00000000330572ca */ /* 0x000fe400000e0000 */
[----:B------:R-:W-:Y:S02]  /*7c70*/  R2UR UR4, R52 ;  /* 0x00000000340472ca */ /* 0x000fe400000e0000 */
[----:B------:R-:W-:Y:S02]  /*7c80*/  R2UR UR36, R59 ;  /* 0x000000003b2472ca */ /* 0x000fe400000e0000 */
[----:B------:R-:W-:Y:S02]  /*7c90*/  ISETP.NE.AND P0, PT, R54, 0x2, PT ;  /* 0x000000023600780c */ /* 0x000fe40003f05270 */
[----:B------:R-:W-:Y:S02]  /*7ca0*/  ISETP.NE.AND P1, PT, R22, 0x4, PT ;  /* 0x000000041600780c */ /* 0x000fe40003f25270 */
[----:B------:R-:W-:Y:S01]  /*7cb0*/  SEL R2, RZ, 0x1, P0 ;  /* 0x00000001ff027807 */ /* 0x000fe20000000000 */
[----:B------:R-:W-:Y:S01]  /*7cc0*/  UISETP.NE.AND UP0, UPT, UR6, URZ, UPT ;  /* 0x000000ff0600728c */ /* 0x000fe2000bf05270 */
[----:B--2---:R-:W-:Y:S01]  /*7cd0*/  SEL R0, RZ, 0x1, P1 ;  /* 0x00000001ff007807 */ /* 0x004fe20000800000 */
[----:B------:R-:W-:Y:S01]  /*7ce0*/  UIADD3 UR32, UPT, UPT, UR37, UR5, URZ ;  /* 0x0000000525207290 */ /* 0x000fe2000fffe0ff */
[----:B------:R-:W-:Y:S01]  /*7cf0*/  LOP3.LUT R55, R55, R2, RZ, 0x3c, !PT ;  /* 0x0000000237377212 */ /* 0x000fe200078e3cff */
[----:B------:R-:W-:Y:S01]  /*7d00*/  UIADD3 UR29, UPT, UPT, UR38, UR4, URZ ;  /* 0x00000004261d7290 */ /* 0x000fe2000fffe0ff */
[----:B------:R-:W-:Y:S02]  /*7d10*/  LOP3.LUT R56, R56, R0, RZ, 0x3c, !PT ;  /* 0x0000000038387212 */ /* 0x000fe400078e3cff */
[----:B------:R-:W-:Y:S02]  /*7d20*/  SEL R54, R54, RZ, P0 ;  /* 0x000000ff36367207 */ /* 0x000fe40000000000 */
[----:B------:R-:W-:Y:S01]  /*7d30*/  SEL R22, R22, RZ, P1 ;  /* 0x000000ff16167207 */ /* 0x000fe20000800000 */
[----:B------:R-:W-:Y:S06]  /*7d40*/  BRA.U UP0, `(.L_x_127) ;  /* 0xffffffdd00787547 */ /* 0x000fec000b83ffff */
[----:B------:R-:W2:Y:S01]  /*7d50*/  LDCU.64 UR4, c[0x0][0x888] ;  /* 0x00011100ff0477ac */ /* 0x000ea20008000a00 */
[----:B------:R-:W3:Y:S01]  /*7d60*/  LDCU.64 UR6, c[0x0][0x890] ;  /* 0x00011200ff0677ac */ /* 0x000ee20008000a00 */
[----:B--2---:R-:W-:Y:S02]  /*7d70*/  ISETP.NE.U32.AND P2, PT, RZ, UR4, PT ;  /* 0x00000004ff007c0c */ /* 0x004fe4000bf45070 */
[----:B---3--:R-:W-:Y:S02]  /*7d80*/  ISETP.NE.U32.AND P1, PT, RZ, UR6, PT ;  /* 0x00000006ff007c0c */ /* 0x008fe4000bf25070 */
[----:B------:R-:W-:Y:S02]  /*7d90*/  ISETP.NE.AND.EX P2, PT, RZ, UR5, PT, P2 ;  /* 0x00000005ff007c0c */ /* 0x000fe4000bf45320 */
[----:B------:R-:W-:-:S13]  /*7da0*/  ISETP.NE.AND.EX P0, PT, RZ, UR7, PT, P1 ;  /* 0x00000007ff007c0c */ /* 0x000fda000bf05310 */
[----:B------:R-:W-:Y:S05]  /*7db0*/  @P2 BRA P0, `(.L_x_128) ;  /* 0x00000000003c2947 */ /* 0x000fea0000000000 */
[----:B------:R-:W-:-:S13]  /*7dc0*/  ISETP.NE.AND.EX P1, PT, RZ, UR7, PT, P1 ;  /* 0x00000007ff007c0c */ /* 0x000fda000bf25310 */
[----:B------:R-:W-:Y:S05]  /*7dd0*/  @P1 BRA `(.L_x_129) ;  /* 0x00000000000c1947 */ /* 0x000fea0003800000 */
[----:B------:R-:W-:-:S13]  /*7de0*/  FSETP.NEU.AND P0, PT, R26, RZ, PT ;  /* 0x000000ff1a00720b */ /* 0x000fda0003f0d000 */
[----:B------:R-:W-:Y:S05]  /*7df0*/  @!P0 EXIT ;  /* 0x000000000000894d */ /* 0x000fea0003800000 */
[----:B------:R-:W-:Y:S05]  /*7e00*/  BRA `(.L_x_128) ;  /* 0x0000000000287947 */ /* 0x000fea0003800000 */
.L_x_129:
[----:B------:R-:W-:Y:S01]  /*7e10*/  ISETP.NE.AND P0, PT, R53, RZ, PT ;  /* 0x000000ff3500720c */ /* 0x000fe20003f05270 */
[----:B------:R-:W-:-:S12]  /*7e20*/  BSSY.RECONVERGENT B0, `(.L_x_128) ;  /* 0x0000008000007945 */ /* 0x000fd80003800200 */
[----:B------:R-:W-:Y:S05]  /*7e30*/  @P0 BRA `(.L_x_130) ;  /* 0x0000000000100947 */ /* 0x000fea0003800000 */
[----:B------:R-:W-:-:S04]  /*7e40*/  ISETP.NE.U32.AND P0, PT, RZ, UR4, PT ;  /* 0x00000004ff007c0c */ /* 0x000fc8000bf05070 */
[----:B------:R-:W-:-:S13]  /*7e50*/  ISETP.NE.AND.EX P0, PT, RZ, UR5, PT, P0 ;  /* 0x00000005ff007c0c */ /* 0x000fda000bf05300 */
[----:B------:R-:W-:Y:S05]  /*7e60*/  @!P0 EXIT ;  /* 0x000000000000894d */ /* 0x000fea0003800000 */
[----:B------:R-:W-:Y:S05]  /*7e70*/  BRA `(.L_x_131) ;  /* 0x0000000000087947 */ /* 0x000fea0003800000 */
.L_x_130:
[----:B------:R-:W-:-:S13]  /*7e80*/  FSETP.NEU.AND P0, PT, R26, RZ, PT ;  /* 0x000000ff1a00720b */ /* 0x000fda0003f0d000 */
[----:B------:R-:W-:Y:S05]  /*7e90*/  @!P0 EXIT ;  /* 0x000000000000894d */ /* 0x000fea0003800000 */
.L_x_131:
[----:B------:R-:W-:Y:S05]  /*7ea0*/  BSYNC.RECONVERGENT B0 ;  /* 0x0000000000007941 */ /* 0x000fea0003800200 */
.L_x_128:
[----:B------:R-:W-:Y:S01]  /*7eb0*/  ULEA UR6, UR52, UR44, 0x3 ;  /* 0x0000002c34067291 */ /* 0x000fe2000f8e18ff */
[----:B------:R-:W-:-:S04]  /*7ec0*/  DEPBAR.LE SB0, 0x0 ;  /* 0x000080000000791a */ /* 0x000fc80000000000 */
[----:B------:R-:W-:-:S04]  /*7ed0*/  UIADD3 UR6, UPT, UPT, UR6, 0xe8, URZ ;  /* 0x000000e806067890 */ /* 0x000fc8000fffe0ff */
[----:B------:R-:W-:-:S09]  /*7ee0*/  UPRMT UR6, UR54, 0x654, UR6 ;  /* 0x0000065436067896 */ /* 0x000fd20008000006 */
[----:B------:R-:W-:Y:S01]  /*7ef0*/  SYNCS.ARRIVE.TRANS64.RED.A1T0 RZ, [UR6], RZ ;  /* 0x000000ffffff79a7 */ /* 0x000fe20008100406 */
[----:B------:R-:W-:Y:S05]  /*7f00*/  EXIT ;  /* 0x000000000000794d */ /* 0x000fea0003800000 */
.L_x_25:
[----:B--2---:R2:W3:Y:S02]  /*7f10*/  SYNCS.PHASECHK.TRANS64.TRYWAIT P0, [R0+URZ+0x180], R2 ;  /* 0x00018002000075a7 */ /* 0x0044e400080011ff */
[----:B---3--:R-:W-:Y:S05]  /*7f20*/  @!P0 NANOSLEEP.SYNCS 0x989680 ;  /* 0x009896800000895d */ /* 0x008fea0003900000 */
[----:B------:R-:W3:Y:S02]  /*7f30*/  @!P0 SYNCS.PHASECHK.TRANS64 P0, [R0+URZ+0x180], R2 ;  /* 0x00018002000085a7 */ /* 0x000ee400080010ff */
[----:B---3--:R-:W-:Y:S05]  /*7f40*/  @!P0 BRA `(.L_x_25) ;  /* 0xfffffffc00f08947 */ /* 0x008fea000383ffff */
[----:B------:R-:W-:Y:S05]  /*7f50*/  BRA `(.L_x_132) ;  /* 0xffffff9c00887947 */ /* 0x000fea000383ffff */
.L_x_28:
[----:B-1----:R-:W-:-:S07]  /*7f60*/  MOV R0, UR33 ;  /* 0x0000002100007c02 */ /* 0x002fce0008000f00 */
.L_x_133:
[----:B-1----:R1:W2:Y:S02]  /*7f70*/  SYNCS.PHASECHK.TRANS64.TRYWAIT P0, [R0+URZ+0x68], R3 ;  /* 0x00006803000075a7 */ /* 0x0022a400080011ff */
[----:B--2---:R-:W-:Y:S05]  /*7f80*/  @!P0 NANOSLEEP.SYNCS 0x989680 ;  /* 0x009896800000895d */ /* 0x004fea0003900000 */
[----:B------:R-:W2:Y:S02]  /*7f90*/  @!P0 SYNCS.PHASECHK.TRANS64 P0, [R0+URZ+0x68], R3 ;  /* 0x00006803000085a7 */ /* 0x000ea400080010ff */
[----:B--2---:R-:W-:Y:S05]  /*7fa0*/  @!P0 BRA `(.L_x_133) ;  /* 0xfffffffc00f08947 */ /* 0x004fea000383ffff */
[----:B------:R-:W-:Y:S05]  /*7fb0*/  BRA `(.L_x_27) ;  /* 0xffffff9c00d47947 */ /* 0x000fea000383ffff */
.L_x_35:
[----:B-1----:R-:W-:-:S07]  /*7fc0*/  MOV R0, UR17 ;  /* 0x0000001100007c02 */ /* 0x002fce0008000f00 */
.L_x_134:
[----:B-1----:R1:W2:Y:S02]  /*7fd0*/  SYNCS.PHASECHK.TRANS64.TRYWAIT P0, [R0+URZ+0x68], R3 ;  /* 0x00006803000075a7 */ /* 0x0022a400080011ff */
[----:B--2---:R-:W-:Y:S05]  /*7fe0*/  @!P0 NANOSLEEP.SYNCS 0x989680 ;  /* 0x009896800000895d */ /* 0x004fea0003900000 */
[----:B------:R-:W2:Y:S02]  /*7ff0*/  @!P0 SYNCS.PHASECHK.TRANS64 P0, [R0+URZ+0x68], R3 ;  /* 0x00006803000085a7 */ /* 0x000ea400080010ff */
[----:B--2---:R-:W-:Y:S05]  /*8000*/  @!P0 BRA `(.L_x_134) ;  /* 0xfffffffc00f08947 */ /* 0x004fea000383ffff */
[----:B------:R-:W-:Y:S05]  /*8010*/  BRA `(.L_x_34) ;  /* 0xffffffa000a07947 */ /* 0x000fea000383ffff */
.L_x_40:
[----:B-1----:R1:W2:Y:S02]  /*8020*/  SYNCS.PHASECHK.TRANS64.TRYWAIT P0, [R3+URZ+0x110], R0 ;  /* 0x00011000030075a7 */ /* 0x0022a400080011ff */
[----:B--2---:R-:W-:Y:S05]  /*8030*/  @!P0 NANOSLEEP.SYNCS 0x989680 ;  /* 0x009896800000895d */ /* 0x004fea0003900000 */
[----:B------:R-:W2:Y:S02]  /*8040*/  @!P0 SYNCS.PHASECHK.TRANS64 P0, [R3+URZ+0x110], R0 ;  /* 0x00011000030085a7 */ /* 0x000ea400080010ff */
[----:B--2---:R-:W-:Y:S05]  /*8050*/  @!P0 BRA `(.L_x_40) ;  /* 0xfffffffc00f08947 */ /* 0x004fea000383ffff */
[----:B------:R-:W-:Y:S05]  /*8060*/  BRA `(.L_x_135) ;  /* 0xffffffa400547947 */ /* 0x000fea000383ffff */
.L_x_44:
[----:B------:R-:W-:-:S07]  /*8070*/  MOV R0, UR4 ;  /* 0x0000000400007c02 */ /* 0x000fce0008000f00 */
.L_x_136:
[----:B-1----:R1:W2:Y:S02]  /*8080*/  SYNCS.PHASECHK.TRANS64.TRYWAIT P0, [R0+URZ], R2 ;  /* 0x00000002000075a7 */ /* 0x0022a400080011ff */
[----:B--2---:R-:W-:Y:S05]  /*8090*/  @!P0 NANOSLEEP.SYNCS 0x989680 ;  /* 0x009896800000895d */ /* 0x004fea0003900000 */
[----:B------:R-:W2:Y:S02]  /*80a0*/  @!P0 SYNCS.PHASECHK.TRANS64 P0, [R0+URZ], R2 ;  /* 0x00000002000085a7 */ /* 0x000ea400080010ff */
[----:B--2---:R-:W-:Y:S05]  /*80b0*/  @!P0 BRA `(.L_x_136) ;  /* 0xfffffffc00f08947 */ /* 0x004fea000383ffff */
[----:B------:R-:W-:Y:S05]  /*80c0*/  BRA `(.L_x_137) ;  /* 0xffffffac00007947 */ /* 0x000fea000383ffff */
.L_x_45:
[----:B------:R-:W-:-:S07]  /*80d0*/  MOV R0, UR5 ;  /* 0x0000000500007c02 */ /* 0x000fce0008000f00 */
.L_x_138:
[----:B-1----:R1:W2:Y:S02]  /*80e0*/  SYNCS.PHASECHK.TRANS64.TRYWAIT P0, [R0+URZ], R3 ;  /* 0x00000003000075a7 */ /* 0x0022a400080011ff */
[----:B--2---:R-:W-:Y:S05]  /*80f0*/  @!P0 NANOSLEEP.SYNCS 0x989680 ;  /* 0x009896800000895d */ /* 0x004fea0003900000 */
[----:B------:R-:W2:Y:S02]  /*8100*/  @!P0 SYNCS.PHASECHK.TRANS64 P0, [R0+URZ], R3 ;  /* 0x00000003000085a7 */ /* 0x000ea400080010ff */
[----:B--2---:R-:W-:Y:S05]  /*8110*/  @!P0 BRA `(.L_x_138) ;  /* 0xfffffffc00f08947 */ /* 0x004fea000383ffff */
[----:B------:R-:W-:Y:S05]  /*8120*/  BRA `(.L_x_139) ;  /* 0xffffffac000c7947 */ /* 0x000fea000383ffff */
.L_x_46:
[----:B------:R-:W-:-:S07]  /*8130*/  MOV R0, UR5 ;  /* 0x0000000500007c02 */ /* 0x000fce0008000f00 */
.L_x_140:
[----:B-1----:R1:W2:Y:S02]  /*8140*/  SYNCS.PHASECHK.TRANS64.TRYWAIT P0, [R0+URZ], R3 ;  /* 0x00000003000075a7 */ /* 0x0022a400080011ff */
[----:B--2---:R-:W-:Y:S05]  /*8150*/  @!P0 NANOSLEEP.SYNCS 0x989680 ;  /* 0x009896800000895d */ /* 0x004fea0003900000 */
[----:B------:R-:W2:Y:S02]  /*8160*/  @!P0 SYNCS.PHASECHK.TRANS64 P0, [R0+URZ], R3 ;  /* 0x00000003000085a7 */ /* 0x000ea400080010ff */
[----:B--2---:R-:W-:Y:S05]  /*8170*/  @!P0 BRA `(.L_x_140) ;  /* 0xfffffffc00f08947 */ /* 0x004fea000383ffff */
[----:B------:R-:W-:Y:S05]  /*8180*/  BRA `(.L_x_141) ;  /* 0xffffffac00187947 */ /* 0x000fea000383ffff */
.L_x_47:
[----:B------:R-:W-:-:S07]  /*8190*/  MOV R0, UR5 ;  /* 0x0000000500007c02 */ /* 0x000fce0008000f00 */
.L_x_142:
[----:B-1----:R1:W2:Y:S02]  /*81a0*/  SYNCS.PHASECHK.TRANS64.TRYWAIT P0, [R0+URZ], R3 ;  /* 0x00000003000075a7 */ /* 0x0022a400080011ff */
[----:B--2---:R-:W-:Y:S05]  /*81b0*/  @!P0 NANOSLEEP.SYNCS 0x989680 ;  /* 0x009896800000895d */ /* 0x004fea0003900000 */
[----:B------:R-:W2:Y:S02]  /*81c0*/  @!P0 SYNCS.PHASECHK.TRANS64 P0, [R0+URZ], R3 ;  /* 0x00000003000085a7 */ /* 0x000ea400080010ff */
[----:B--2---:R-:W-:Y:S05]  /*81d0*/  @!P0 BRA `(.L_x_142) ;  /* 0xfffffffc00f08947 */ /* 0x004fea000383ffff */
[----:B------:R-:W-:Y:S05]  /*81e0*/  BRA `(.L_x_143) ;  /* 0xffffffac00247947 */ /* 0x000fea000383ffff */
.L_x_48:
[----:B------:R-:W-:-:S07]  /*81f0*/  MOV R0, UR5 ;  /* 0x0000000500007c02 */ /* 0x000fce0008000f00 */
.L_x_144:
[----:B-1----:R1:W2:Y:S02]  /*8200*/  SYNCS.PHASECHK.TRANS64.TRYWAIT P0, [R0+URZ], R3 ;  /* 0x00000003000075a7 */ /* 0x0022a400080011ff */
[----:B--2---:R-:W-:Y:S05]  /*8210*/  @!P0 NANOSLEEP.SYNCS 0x989680 ;  /* 0x009896800000895d */ /* 0x004fea0003900000 */
[----:B------:R-:W2:Y:S02]  /*8220*/  @!P0 SYNCS.PHASECHK.TRANS64 P0, [R0+URZ], R3 ;  /* 0x00000003000085a7 */ /* 0x000ea400080010ff */
[----:B--2---:R-:W-:Y:S05]  /*8230*/  @!P0 BRA `(.L_x_144) ;  /* 0xfffffffc00f08947 */ /* 0x004fea000383ffff */
[----:B------:R-:W-:Y:S05]  /*8240*/  BRA `(.L_x_145) ;  /* 0xffffffac00307947 */ /* 0x000fea000383ffff */
.L_x_49:
[----:B------:R-:W-:-:S07]  /*8250*/  MOV R0, UR5 ;  /* 0x0000000500007c02 */ /* 0x000fce0008000f00 */
.L_x_146:
[----:B-1----:R1:W2:Y:S02]  /*8260*/  SYNCS.PHASECHK.TRANS64.TRYWAIT P0, [R0+URZ], R3 ;  /* 0x00000003000075a7 */ /* 0x0022a400080011ff */
[----:B--2---:R-:W-:Y:S05]  /*8270*/  @!P0 NANOSLEEP.SYNCS 0x989680 ;  /* 0x009896800000895d */ /* 0x004fea0003900000 */
[----:B------:R-:W2:Y:S02]  /*8280*/  @!P0 SYNCS.PHASECHK.TRANS64 P0, [R0+URZ], R3 ;  /* 0x00000003000085a7 */ /* 0x000ea400080010ff */
[----:B--2---:R-:W-:Y:S05]  /*8290*/  @!P0 BRA `(.L_x_146) ;  /* 0xfffffffc00f08947 */ /* 0x004fea000383ffff */
[----:B------:R-:W-:Y:S05]  /*82a0*/  BRA `(.L_x_147) ;  /* 0xffffffac003c7947 */ /* 0x000fea000383ffff */
.L_x_50:
[----:B------:R-:W-:-:S07]  /*82b0*/  MOV R0, UR5 ;  /* 0x0000000500007c02 */ /* 0x000fce0008000f00 */
.L_x_148:
[----:B-1----:R1:W2:Y:S02]  /*82c0*/  SYNCS.PHASECHK.TRANS64.TRYWAIT P0, [R0+URZ], R3 ;  /* 0x00000003000075a7 */ /* 0x0022a400080011ff */
[----:B--2---:R-:W-:Y:S05]  /*82d0*/  @!P0 NANOSLEEP.SYNCS 0x989680 ;  /* 0x009896800000895d */ /* 0x004fea0003900000 */
[----:B------:R-:W2:Y:S02]  /*82e0*/  @!P0 SYNCS.PHASECHK.TRANS64 P0, [R0+URZ], R3 ;  /* 0x00000003000085a7 */ /* 0x000ea400080010ff */
[----:B--2---:R-:W-:Y:S05]  /*82f0*/  @!P0 BRA `(.L_x_148) ;  /* 0xfffffffc00f08947 */ /* 0x004fea000383ffff */
[----:B------:R-:W-:Y:S05]  /*8300*/  BRA `(.L_x_149) ;  /* 0xffffffac00487947 */ /* 0x000fea000383ffff */
.L_x_51:
[----:B------:R-:W-:-:S07]  /*8310*/  MOV R0, UR5 ;  /* 0x0000000500007c02 */ /* 0x000fce0008000f00 */
.L_x_150:
[----:B-1----:R1:W2:Y:S02]  /*8320*/  SYNCS.PHASECHK.TRANS64.TRYWAIT P0, [R0+URZ], R3 ;  /* 0x00000003000075a7 */ /* 0x0022a400080011ff */
[----:B--2---:R-:W-:Y:S05]  /*8330*/  @!P0 NANOSLEEP.SYNCS 0x989680 ;  /* 0x009896800000895d */ /* 0x004fea0003900000 */
[----:B------:R-:W2:Y:S02]  /*8340*/  @!P0 SYNCS.PHASECHK.TRANS64 P0, [R0+URZ], R3 ;  /* 0x00000003000085a7 */ /* 0x000ea400080010ff */
[----:B--2---:R-:W-:Y:S05]  /*8350*/  @!P0 BRA `(.L_x_150) ;  /* 0xfffffffc00f08947 */ /* 0x004fea000383ffff */
[----:B------:R-:W-:Y:S05]  /*8360*/  BRA `(.L_x_151) ;  /* 0xffffffac00547947 */ /* 0x000fea000383ffff */
.L_x_52:
[----:B------:R-:W-:-:S07]  /*8370*/  MOV R0, UR5 ;  /* 0x0000000500007c02 */ /* 0x000fce0008000f00 */
.L_x_152:
[----:B-1----:R1:W2:Y:S02]  /*8380*/  SYNCS.PHASECHK.TRANS64.TRYWAIT P0, [R0+URZ], R3 ;  /* 0x00000003000075a7 */ /* 0x0022a400080011ff */
[----:B--2---:R-:W-:Y:S05]  /*8390*/  @!P0 NANOSLEEP.SYNCS 0x989680 ;  /* 0x009896800000895d */ /* 0x004fea0003900000 */
[----:B------:R-:W2:Y:S02]  /*83a0*/  @!P0 SYNCS.PHASECHK.TRANS64 P0, [R0+URZ], R3 ;  /* 0x00000003000085a7 */ /* 0x000ea400080010ff */
[----:B--2---:R-:W-:Y:S05]  /*83b0*/  @!P0 BRA `(.L_x_152) ;  /* 0xfffffffc00f08947 */ /* 0x004fea000383ffff */
[----:B------:R-:W-:Y:S05]  /*83c0*/  BRA `(.L_x_153) ;  /* 0xffffffac00607947 */ /* 0x000fea000383ffff */
.L_x_53:
[----:B------:R-:W-:-:S07]  /*83d0*/  MOV R0, UR5 ;  /* 0x0000000500007c02 */ /* 0x000fce0008000f00 */
.L_x_154:
[----:B-1----:R1:W2:Y:S02]  /*83e0*/  SYNCS.PHASECHK.TRANS64.TRYWAIT P0, [R0+URZ], R3 ;  /* 0x00000003000075a7 */ /* 0x0022a400080011ff */
[----:B--2---:R-:W-:Y:S05]  /*83f0*/  @!P0 NANOSLEEP.SYNCS 0x989680 ;  /* 0x009896800000895d */ /* 0x004fea0003900000 */
[----:B------:R-:W2:Y:S02]  /*8400*/  @!P0 SYNCS.PHASECHK.TRANS64 P0, [R0+URZ], R3 ;  /* 0x00000003000085a7 */ /* 0x000ea400080010ff */
[----:B--2---:R-:W-:Y:S05]  /*8410*/  @!P0 BRA `(.L_x_154) ;  /* 0xfffffffc00f08947 */ /* 0x004fea000383ffff */
[----:B------:R-:W-:Y:S05]  /*8420*/  BRA `(.L_x_155) ;  /* 0xffffffac006c7947 */ /* 0x000fea000383ffff */
.L_x_54:
[----:B------:R-:W-:-:S07]  /*8430*/  MOV R0, UR5 ;  /* 0x0000000500007c02 */ /* 0x000fce0008000f00 */
.L_x_156:
[----:B-1----:R1:W2:Y:S02]  /*8440*/  SYNCS.PHASECHK.TRANS64.TRYWAIT P0, [R0+URZ], R3 ;  /* 0x00000003000075a7 */ /* 0x0022a400080011ff */
[----:B--2---:R-:W-:Y:S05]  /*8450*/  @!P0 NANOSLEEP.SYNCS 0x989680 ;  /* 0x009896800000895d */ /* 0x004fea0003900000 */
[----:B------:R-:W2:Y:S02]  /*8460*/  @!P0 SYNCS.PHASECHK.TRANS64 P0, [R0+URZ], R3 ;  /* 0x00000003000085a7 */ /* 0x000ea400080010ff */
[----:B--2---:R-:W-:Y:S05]  /*8470*/  @!P0 BRA `(.L_x_156) ;  /* 0xfffffffc00f08947 */ /* 0x004fea000383ffff */
[----:B------:R-:W-:Y:S05]  /*8480*/  BRA `(.L_x_157) ;  /* 0xffffffac00787947 */ /* 0x000fea000383ffff */
.L_x_55:
[----:B------:R-:W-:-:S07]  /*8490*/  MOV R0, UR5 ;  /* 0x0000000500007c02 */ /* 0x000fce0008000f00 */
.L_x_158:
[----:B-1----:R1:W2:Y:S02]  /*84a0*/  SYNCS.PHASECHK.TRANS64.TRYWAIT P0, [R0+URZ], R3 ;  /* 0x00000003000075a7 */ /* 0x0022a400080011ff */
[----:B--2---:R-:W-:Y:S05]  /*84b0*/  @!P0 NANOSLEEP.SYNCS 0x989680 ;  /* 0x009896800000895d */ /* 0x004fea0003900000 */
[----:B------:R-:W2:Y:S02]  /*84c0*/  @!P0 SYNCS.PHASECHK.TRANS64 P0, [R0+URZ], R3 ;  /* 0x00000003000085a7 */ /* 0x000ea400080010ff */
[----:B--2---:R-:W-:Y:S05]  /*84d0*/  @!P0 BRA `(.L_x_158) ;  /* 0xfffffffc00f08947 */ /* 0x004fea000383ffff */
[----:B------:R-:W-:Y:S05]  /*84e0*/  BRA `(.L_x_159) ;  /* 0xffffffac00847947 */ /* 0x000fea000383ffff */
.L_x_58:
[----:B-1----:R1:W2:Y:S02]  /*84f0*/  SYNCS.PHASECHK.TRANS64.TRYWAIT P0, [R2+URZ+0x170], R4 ;  /* 0x00017004020075a7 */ /* 0x0022a400080011ff */
[----:B--2---:R-:W-:Y:S05]  /*8500*/  @!P0 NANOSLEEP.SYNCS 0x989680 ;  /* 0x009896800000895d */ /* 0x004fea0003900000 */
[----:B------:R-:W2:Y:S02]  /*8510*/  @!P0 SYNCS.PHASECHK.TRANS64 P0, [R2+URZ+0x170], R4 ;  /* 0x00017004020085a7 */ /* 0x000ea400080010ff */
[----:B--2---:R-:W-:Y:S05]  /*8520*/  @!P0 BRA `(.L_x_58) ;  /* 0xfffffffc00f08947 */ /* 0x004fea000383ffff */
[----:B------:R-:W-:Y:S05]  /*8530*/  BRA `(.L_x_160) ;  /* 0xffffffac00e07947 */ /* 0x000fea000383ffff */
.L_x_59:
[----:B------:R-:W-:-:S07]  /*8540*/  MOV R2, UR4 ;  /* 0x0000000400027c02 */ /* 0x000fce0008000f00 */
.L_x_161:
[----:B-1----:R1:W2:Y:S02]  /*8550*/  SYNCS.PHASECHK.TRANS64.TRYWAIT P0, [R2+URZ+0x120], R5 ;  /* 0x00012005020075a7 */ /* 0x0022a400080011ff */
[----:B--2---:R-:W-:Y:S05]  /*8560*/  @!P0 NANOSLEEP.SYNCS 0x989680 ;  /* 0x009896800000895d */ /* 0x004fea0003900000 */
[----:B------:R-:W2:Y:S02]  /*8570*/  @!P0 SYNCS.PHASECHK.TRANS64 P0, [R2+URZ+0x120], R5 ;  /* 0x00012005020085a7 */ /* 0x000ea400080010ff */
[----:B--2---:R-:W-:Y:S05]  /*8580*/  @!P0 BRA `(.L_x_161) ;  /* 0xfffffffc00f08947 */ /* 0x004fea000383ffff */
[----:B------:R-:W-:Y:S05]  /*8590*/  BRA `(.L_x_162) ;  /* 0xffffffac00f07947 */ /* 0x000fea000383ffff */
.L_x_60:
[----:B-1----:R1:W2:Y:S02]  /*85a0*/  SYNCS.PHASECHK.TRANS64.TRYWAIT P1, [R2+URZ+0x110], R4 ;  /* 0x00011004020075a7 */ /* 0x0022a400080211ff */
[----:B--2---:R-:W-:Y:S05]  /*85b0*/  @!P1 NANOSLEEP.SYNCS 0x989680 ;  /* 0x009896800000995d */ /* 0x004fea0003900000 */
[----:B------:R-:W2:Y:S02]  /*85c0*/  @!P1 SYNCS.PHASECHK.TRANS64 P1, [R2+URZ+0x110], R4 ;  /* 0x00011004020095a7 */ /* 0x000ea400080210ff */
[----:B--2---:R-:W-:Y:S05]  /*85d0*/  @!P1 BRA `(.L_x_60) ;  /* 0xfffffffc00f09947 */ /* 0x004fea000383ffff */
[----:B------:R-:W-:Y:S05]  /*85e0*/  BRA `(.L_x_163) ;  /* 0xffffffb000207947 */ /* 0x000fea000383ffff */
.L_x_63:
[----:B------:R-:W-:-:S07]  /*85f0*/  MOV R0, UR4 ;  /* 0x0000000400007c02 */ /* 0x000fce0008000f00 */
.L_x_164:
[----:B-1----:R1:W2:Y:S02]  /*8600*/  SYNCS.PHASECHK.TRANS64.TRYWAIT P0, [R0+URZ+0x120], R2 ;  /* 0x00012002000075a7 */ /* 0x0022a400080011ff */
[----:B--2---:R-:W-:Y:S05]  /*8610*/  @!P0 NANOSLEEP.SYNCS 0x989680 ;  /* 0x009896800000895d */ /* 0x004fea0003900000 */
[----:B------:R-:W2:Y:S02]  /*8620*/  @!P0 SYNCS.PHASECHK.TRANS64 P0, [R0+URZ+0x120], R2 ;  /* 0x00012002000085a7 */ /* 0x000ea400080010ff */
[----:B--2---:R-:W-:Y:S05]  /*8630*/  @!P0 BRA `(.L_x_164) ;  /* 0xfffffffc00f08947 */ /* 0x004fea000383ffff */
[----:B------:R-:W-:Y:S05]  /*8640*/  BRA `(.L_x_62) ;  /* 0xffffffb000747947 */ /* 0x000fea000383ffff */
.L_x_70:
[----:B-1----:R1:W2:Y:S02]  /*8650*/  SYNCS.PHASECHK.TRANS64.TRYWAIT P1, [R0+URZ+0x110], R2 ;  /* 0x00011002000075a7 */ /* 0x0022a400080211ff */
[----:B--2---:R-:W-:Y:S05]  /*8660*/  @!P1 NANOSLEEP.SYNCS 0x989680 ;  /* 0x009896800000995d */ /* 0x004fea0003900000 */
[----:B------:R-:W2:Y:S02]  /*8670*/  @!P1 SYNCS.PHASECHK.TRANS64 P1, [R0+URZ+0x110], R2 ;  /* 0x00011002000095a7 */ /* 0x000ea400080210ff */
[----:B--2---:R-:W-:Y:S05]  /*8680*/  @!P1 BRA `(.L_x_70) ;  /* 0xfffffffc00f09947 */ /* 0x004fea000383ffff */
[----:B------:R-:W-:Y:S05]  /*8690*/  BRA `(.L_x_165) ;  /* 0xffffffb400e87947 */ /* 0x000fea000383ffff */
.L_x_71:
[----:B------:R-:W-:-:S07]  /*86a0*/  MOV R2, UR31 ;  /* 0x0000001f00027c02 */ /* 0x000fce0008000f00 */
.L_x_166:
[----:B-1----:R1:W2:Y:S02]  /*86b0*/  SYNCS.PHASECHK.TRANS64.TRYWAIT P0, [R2+URZ+0x150], R0 ;  /* 0x00015000020075a7 */ /* 0x0022a400080011ff */
[----:B--2---:R-:W-:Y:S05]  /*86c0*/  @!P0 NANOSLEEP.SYNCS 0x989680 ;  /* 0x009896800000895d */ /* 0x004fea0003900000 */
[----:B------:R-:W2:Y:S02]  /*86d0*/  @!P0 SYNCS.PHASECHK.TRANS64 P0, [R2+URZ+0x150], R0 ;  /* 0x00015000020085a7 */ /* 0x000ea400080010ff */
[----:B--2---:R-:W-:Y:S05]  /*86e0*/  @!P0 BRA `(.L_x_166) ;  /* 0xfffffffc00f08947 */ /* 0x004fea000383ffff */
[----:B------:R-:W-:Y:S05]  /*86f0*/  BRA `(.L_x_167) ;  /* 0xffffffb800387947 */ /* 0x000fea000383ffff */
.L_x_74:
[----:B------:R-:W-:Y:S07]  /*8700*/  MOV R0, UR5 ;  /* 0x0000000500007c02 */ /* 0x000fee0008000f00 */
.L_x_168:
[----:B-1----:R1:W2:Y:S02]  /*8710*/  SYNCS.PHASECHK.TRANS64.TRYWAIT P0, [R0+URZ], R2 ;  /* 0x00000002000075a7 */ /* 0x0022a400080011ff */
[----:B--2---:R-:W-:Y:S05]  /*8720*/  @!P0 NANOSLEEP.SYNCS 0x989680 ;  /* 0x009896800000895d */ /* 0x004fea0003900000 */
[----:B------:R-:W2:Y:S02]  /*8730*/  @!P0 SYNCS.PHASECHK.TRANS64 P0, [R0+URZ], R2 ;  /* 0x00000002000085a7 */ /* 0x000ea400080010ff */
[----:B--2---:R-:W-:Y:S05]  /*8740*/  @!P0 BRA `(.L_x_168) ;  /* 0xfffffffc00f08947 */ /* 0x004fea000383ffff */
[----:B------:R-:W-:Y:S05]  /*8750*/  BRA `(.L_x_73) ;  /* 0xffffffb800547947 */ /* 0x000fea000383ffff */
.L_x_77:
[----:B------:R-:W-:-:S07]  /*8760*/  MOV R0, UR4 ;  /* 0x0000000400007c02 */ /* 0x000fce0008000f00 */
.L_x_169:
[----:B--2---:R2:W4:Y:S02]  /*8770*/  SYNCS.PHASECHK.TRANS64.TRYWAIT P0, [R0+URZ], R2 ;  /* 0x00000002000075a7 */ /* 0x00452400080011ff */
[----:B----4-:R-:W-:Y:S05]  /*8780*/  @!P0 NANOSLEEP.SYNCS 0x989680 ;  /* 0x009896800000895d */ /* 0x010fea0003900000 */
[----:B------:R-:W4:Y:S02]  /*8790*/  @!P0 SYNCS.PHASECHK.TRANS64 P0, [R0+URZ], R2 ;  /* 0x00000002000085a7 */ /* 0x000f2400080010ff */
[----:B----4-:R-:W-:Y:S05]  /*87a0*/  @!P0 BRA `(.L_x_169) ;  /* 0xfffffffc00f08947 */ /* 0x010fea000383ffff */
[----:B------:R-:W-:Y:S05]  /*87b0*/  BRA `(.L_x_170) ;  /* 0xffffffbc00307947 */ /* 0x000fea000383ffff */
.L_x_78:
[----:B------:R-:W-:-:S07]  /*87c0*/  MOV R0, UR5 ;  /* 0x0000000500007c02 */ /* 0x000fce0008000f00 */
.L_x_171:
[----:B-1----:R1:W2:Y:S02]  /*87d0*/  SYNCS.PHASECHK.TRANS64.TRYWAIT P0, [R0+URZ], R3 ;  /* 0x00000003000075a7 */ /* 0x0022a400080011ff */
[----:B--2---:R-:W-:Y:S05]  /*87e0*/  @!P0 NANOSLEEP.SYNCS 0x989680 ;  /* 0x009896800000895d */ /* 0x004fea0003900000 */
[----:B------:R-:W2:Y:S02]  /*87f0*/  @!P0 SYNCS.PHASECHK.TRANS64 P0, [R0+URZ], R3 ;  /* 0x00000003000085a7 */ /* 0x000ea400080010ff */
[----:B--2---:R-:W-:Y:S05]  /*8800*/  @!P0 BRA `(.L_x_171) ;  /* 0xfffffffc00f08947 */ /* 0x004fea000383ffff */
[----:B------:R-:W-:Y:S05]  /*8810*/  BRA `(.L_x_172) ;  /* 0xffffffbc003c7947 */ /* 0x000fea000383ffff */
.L_x_79:
[----:B------:R-:W-:-:S07]  /*8820*/  MOV R0, UR5 ;  /* 0x0000000500007c02 */ /* 0x000fce0008000f00 */
.L_x_173:
[----:B-1----:R1:W2:Y:S02]  /*8830*/  SYNCS.PHASECHK.TRANS64.TRYWAIT P0, [R0+URZ], R3 ;  /* 0x00000003000075a7 */ /* 0x0022a400080011ff */
[----:B--2---:R-:W-:Y:S05]  /*8840*/  @!P0 NANOSLEEP.SYNCS 0x989680 ;  /* 0x009896800000895d */ /* 0x004fea0003900000 */
[----:B------:R-:W2:Y:S02]  /*8850*/  @!P0 SYNCS.PHASECHK.TRANS64 P0, [R0+URZ], R3 ;  /* 0x00000003000085a7 */ /* 0x000ea400080010ff */
[----:B--2---:R-:W-:Y:S05]  /*8860*/  @!P0 BRA `(.L_x_173) ;  /* 0xfffffffc00f08947 */ /* 0x004fea000383ffff */
[----:B------:R-:W-:Y:S05]  /*8870*/  BRA `(.L_x_174) ;  /* 0xffffffbc00487947 */ /* 0x000fea000383ffff */
.L_x_80:
[----:B-1----:R-:W-:-:S07]  /*8880*/  MOV R0, UR4 ;  /* 0x0000000400007c02 */ /* 0x002fce0008000f00 */
.L_x_175:
[----:B-1----:R1:W2:Y:S02]  /*8890*/  SYNCS.PHASECHK.TRANS64.TRYWAIT P0, [R0+URZ], R2 ;  /* 0x00000002000075a7 */ /* 0x0022a400080011ff */
[----:B--2---:R-:W-:Y:S05]  /*88a0*/  @!P0 NANOSLEEP.SYNCS 0x989680 ;  /* 0x009896800000895d */ /* 0x004fea0003900000 */
[----:B------:R-:W2:Y:S02]  /*88b0*/  @!P0 SYNCS.PHASECHK.TRANS64 P0, [R0+URZ], R2 ;  /* 0x00000002000085a7 */ /* 0x000ea400080010ff */
[----:B--2---:R-:W-:Y:S05]  /*88c0*/  @!P0 BRA `(.L_x_175) ;  /* 0xfffffffc00f08947 */ /* 0x004fea000383ffff */
[----:B------:R-:W-:Y:S05]  /*88d0*/  BRA `(.L_x_176) ;  /* 0xffffffbc00547947 */ /* 0x000fea000383ffff */
.L_x_85:
[----:B---3--:R3:W1:Y:S02]  /*88e0*/  SYNCS.PHASECHK.TRANS64.TRYWAIT P0, [R12+URZ+0x110], R0 ;  /* 0x000110000c0075a7 */ /* 0x00866400080011ff */
[----:B-1----:R-:W-:Y:S05]  /*88f0*/  @!P0 NANOSLEEP.SYNCS 0x989680 ;  /* 0x009896800000895d */ /* 0x002fea0003900000 */
[----:B------:R-:W1:Y:S02]  /*8900*/  @!P0 SYNCS.PHASECHK.TRANS64 P0, [R12+URZ+0x110], R0 ;  /* 0x000110000c0085a7 */ /* 0x000e6400080010ff */
[----:B-1----:R-:W-:Y:S05]  /*8910*/  @!P0 BRA `(.L_x_85) ;  /* 0xfffffffc00f08947 */ /* 0x002fea000383ffff */
[----:B------:R-:W-:Y:S05]  /*8920*/  BRA `(.L_x_177) ;  /* 0xffffffc000647947 */ /* 0x000fea000383ffff */
.L_x_88:
[----:B-1----:R-:W-:Y:S07]  /*8930*/  MOV R0, UR24 ;  /* 0x0000001800007c02 */ /* 0x002fee0008000f00 */
.L_x_178:
[----:B-1----:R1:W2:Y:S02]  /*8940*/  SYNCS.PHASECHK.TRANS64.TRYWAIT P2, [R0+URZ+0x108], R6 ;  /* 0x00010806000075a7 */ /* 0x0022a400080411ff */
[----:B--2---:R-:W-:Y:S05]  /*8950*/  @!P2 NANOSLEEP.SYNCS 0x989680 ;  /* 0x009896800000a95d */ /* 0x004fea0003900000 */
[----:B------:R-:W2:Y:S02]  /*8960*/  @!P2 SYNCS.PHASECHK.TRANS64 P2, [R0+URZ+0x108], R6 ;  /* 0x000108060000a5a7 */ /* 0x000ea400080410ff */
[----:B--2---:R-:W-:Y:S05]  /*8970*/  @!P2 BRA `(.L_x_178) ;  /* 0xfffffffc00f0a947 */ /* 0x004fea000383ffff */
[----:B------:R-:W-:Y:S05]  /*8980*/  BRA `(.L_x_87) ;  /* 0xffffffc400c87947 */ /* 0x000fea000383ffff */
.L_x_91:
[----:B------:R-:W-:Y:S07]  /*8990*/  MOV R0, UR4 ;  /* 0x0000000400007c02 */ /* 0x000fee0008000f00 */
.L_x_179:
[----:B-1----:R1:W2:Y:S02]  /*89a0*/  SYNCS.PHASECHK.TRANS64.TRYWAIT P0, [R0+URZ+0xe8], R9 ;  /* 0x0000e809000075a7 */ /* 0x0022a400080011ff */
[----:B--2---:R-:W-:Y:S05]  /*89b0*/  @!P0 NANOSLEEP.SYNCS 0x989680 ;  /* 0x009896800000895d */ /* 0x004fea0003900000 */
[----:B------:R-:W2:Y:S02]  /*89c0*/  @!P0 SYNCS.PHASECHK.TRANS64 P0, [R0+URZ+0xe8], R9 ;  /* 0x0000e809000085a7 */ /* 0x000ea400080010ff */
[----:B--2---:R-:W-:Y:S05]  /*89d0*/  @!P0 BRA `(.L_x_179) ;  /* 0xfffffffc00f08947 */ /* 0x004fea000383ffff */
[----:B------:R-:W-:Y:S05]  /*89e0*/  BRA `(.L_x_180) ;  /* 0xffffffc800287947 */ /* 0x000fea000383ffff */
.L_x_92:
[----:B------:R-:W-:Y:S07]  /*89f0*/  MOV R6, UR5 ;  /* 0x0000000500067c02 */ /* 0x000fee0008000f00 */
.L_x_181:
[----:B-1----:R1:W2:Y:S02]  /*8a00*/  SYNCS.PHASECHK.TRANS64.TRYWAIT P0, [R6+URZ+0xe8], R0 ;  /* 0x0000e800060075a7 */ /* 0x0022a400080011ff */
[----:B--2---:R-:W-:Y:S05]  /*8a10*/  @!P0 NANOSLEEP.SYNCS 0x989680 ;  /* 0x009896800000895d */ /* 0x004fea0003900000 */
[----:B------:R-:W2:Y:S02]  /*8a20*/  @!P0 SYNCS.PHASECHK.TRANS64 P0, [R6+URZ+0xe8], R0 ;  /* 0x0000e800060085a7 */ /* 0x000ea400080010ff */
[----:B--2---:R-:W-:Y:S05]  /*8a30*/  @!P0 BRA `(.L_x_181) ;  /* 0xfffffffc00f08947 */ /* 0x004fea000383ffff */
[----:B------:R-:W-:Y:S05]  /*8a40*/  BRA `(.L_x_182) ;  /* 0xffffffc800847947 */ /* 0x000fea000383ffff */
.L_x_94:
[----:B------:R-:W-:-:S07]  /*8a50*/  MOV R0, UR4 ;  /* 0x0000000400007c02 */ /* 0x000fce0008000f00 */
.L_x_183:
[----:B-1----:R1:W2:Y:S02]  /*8a60*/  SYNCS.PHASECHK.TRANS64.TRYWAIT P0, [R0+URZ], R2 ;  /* 0x00000002000075a7 */ /* 0x0022a400080011ff */
[----:B--2---:R-:W-:Y:S05]  /*8a70*/  @!P0 NANOSLEEP.SYNCS 0x989680 ;  /* 0x009896800000895d */ /* 0x004fea0003900000 */
[----:B------:R-:W2:Y:S02]  /*8a80*/  @!P0 SYNCS.PHASECHK.TRANS64 P0, [R0+URZ], R2 ;  /* 0x00000002000085a7 */ /* 0x000ea400080010ff */
[----:B--2---:R-:W-:Y:S05]  /*8a90*/  @!P0 BRA `(.L_x_183) ;  /* 0xfffffffc00f08947 */ /* 0x004fea000383ffff */
[----:B------:R-:W-:Y:S05]  /*8aa0*/  BRA `(.L_x_184) ;  /* 0xffffffcc00147947 */ /* 0x000fea000383ffff */
.L_x_95:
[----:B------:R-:W-:-:S07]  /*8ab0*/  MOV R0, UR5 ;  /* 0x0000000500007c02 */ /* 0x000fce0008000f00 */
.L_x_185:
[----:B-1----:R1:W2:Y:S02]  /*8ac0*/  SYNCS.PHASECHK.TRANS64.TRYWAIT P0, [R0+URZ], R2 ;  /* 0x00000002000075a7 */ /* 0x0022a400080011ff */
[----:B--2---:R-:W-:Y:S05]  /*8ad0*/  @!P0 NANOSLEEP.SYNCS 0x989680 ;  /* 0x009896800000895d */ /* 0x004fea0003900000 */
[----:B------:R-:W2:Y:S02]  /*8ae0*/  @!P0 SYNCS.PHASECHK.TRANS64 P0, [R0+URZ], R2 ;  /* 0x00000002000085a7 */ /* 0x000ea400080010ff */
[----:B--2---:R-:W-:Y:S05]  /*8af0*/  @!P0 BRA `(.L_x_185) ;  /* 0xfffffffc00f08947 */ /* 0x004fea000383ffff */
[----:B------:R-:W-:Y:S05]  /*8b00*/  BRA `(.L_x_186) ;  /* 0xffffffcc00207947 */ /* 0x000fea000383ffff */
.L_x_97:
[----:B--2---:R2:W4:Y:S02]  /*8b10*/  SYNCS.PHASECHK.TRANS64.TRYWAIT P0, [R0+URZ+0x110], R2 ;  /* 0x00011002000075a7 */ /* 0x00452400080011ff */
[----:B----4-:R-:W-:Y:S05]  /*8b20*/  @!P0 NANOSLEEP.SYNCS 0x989680 ;  /* 0x009896800000895d */ /* 0x010fea0003900000 */
[----:B------:R-:W4:Y:S02]  /*8b30*/  @!P0 SYNCS.PHASECHK.TRANS64 P0, [R0+URZ+0x110], R2 ;  /* 0x00011002000085a7 */ /* 0x000f2400080010ff */
[----:B----4-:R-:W-:Y:S05]  /*8b40*/  @!P0 BRA `(.L_x_97) ;  /* 0xfffffffc00f08947 */ /* 0x010fea000383ffff */
[----:B------:R-:W-:Y:S05]  /*8b50*/  BRA `(.L_x_187) ;  /* 0xffffffd000087947 */ /* 0x000fea000383ffff */
.L_x_107:
[----:B-1----:R1:W2:Y:S02]  /*8b60*/  SYNCS.PHASECHK.TRANS64.TRYWAIT P0, [R2+URZ+0xd0], R4 ;  /* 0x0000d004020075a7 */ /* 0x0022a400080011ff */
[----:B--2---:R-:W-:Y:S05]  /*8b70*/  @!P0 NANOSLEEP.SYNCS 0x989680 ;  /* 0x009896800000895d */ /* 0x004fea0003900000 */
[----:B------:R-:W2:Y:S02]  /*8b80*/  @!P0 SYNCS.PHASECHK.TRANS64 P0, [R2+URZ+0xd0], R4 ;  /* 0x0000d004020085a7 */ /* 0x000ea400080010ff */
[----:B--2---:R-:W-:Y:S05]  /*8b90*/  @!P0 BRA `(.L_x_107) ;  /* 0xfffffffc00f08947 */ /* 0x004fea000383ffff */
[----:B------:R-:W-:Y:S05]  /*8ba0*/  BRA `(.L_x_106) ;  /* 0xffffffdc005c7947 */ /* 0x000fea000383ffff */
.L_x_109:
[----:B-1----:R1:W3:Y:S02]  /*8bb0*/  SYNCS.PHASECHK.TRANS64.TRYWAIT P1, [R27+URZ+0x130], R3 ;  /* 0x000130031b0075a7 */ /* 0x0022e400080211ff */
[----:B---3--:R-:W-:Y:S05]  /*8bc0*/  @!P1 NANOSLEEP.SYNCS 0x989680 ;  /* 0x009896800000995d */ /* 0x008fea0003900000 */
[----:B------:R-:W3:Y:S02]  /*8bd0*/  @!P1 SYNCS.PHASECHK.TRANS64 P1, [R27+URZ+0x130], R3 ;  /* 0x000130031b0095a7 */ /* 0x000ee400080210ff */
[----:B---3--:R-:W-:Y:S05]  /*8be0*/  @!P1 BRA `(.L_x_109) ;  /* 0xfffffffc00f09947 */ /* 0x008fea000383ffff */
[----:B------:R-:W-:Y:S05]  /*8bf0*/  BRA `(.L_x_108) ;  /* 0xffffffdc00ac7947 */ /* 0x000fea000383ffff */
.L_x_120:
[----:B-1----:R1:W2:Y:S02]  /*8c00*/  SYNCS.PHASECHK.TRANS64.TRYWAIT P0, [R2+URZ+0xd0], R64 ;  /* 0x0000d040020075a7 */ /* 0x0022a400080011ff */
[----:B--2---:R-:W-:Y:S05]  /*8c10*/  @!P0 NANOSLEEP.SYNCS 0x989680 ;  /* 0x009896800000895d */ /* 0x004fea0003900000 */
[----:B------:R-:W2:Y:S02]  /*8c20*/  @!P0 SYNCS.PHASECHK.TRANS64 P0, [R2+URZ+0xd0], R64 ;  /* 0x0000d040020085a7 */ /* 0x000ea400080010ff */
[----:B--2---:R-:W-:Y:S05]  /*8c30*/  @!P0 BRA `(.L_x_120) ;  /* 0xfffffffc00f08947 */ /* 0x004fea000383ffff */
[----:B------:R-:W-:Y:S05]  /*8c40*/  BRA `(.L_x_119) ;  /* 0xffffffe400c07947 */ /* 0x000fea000383ffff */
        .weak           $__internal_0_$__cuda_sm10x_tcgen05_guardrail_trap_col_being_dealloced_not_returned_by_alloc
        .type           $__internal_0_$__cuda_sm10x_tcgen05_guardrail_trap_col_being_dealloced_not_returned_by_alloc,@function
        .size           $__internal_0_$__cuda_sm10x_tcgen05_guardrail_trap_col_being_dealloced_not_returned_by_alloc,($__internal_1_$__cuda_sm10x_tcgen05_guardrail_trap_phase_invalid_during_alloc - $__internal_0_$__cuda_sm10x_tcgen05_guardrail_trap_col_being_dealloced_not_returned_by_alloc)
$__internal_0_$__cuda_sm10x_tcgen05_guardrail_trap_col_being_dealloced_not_returned_by_alloc:
[----:B------:R-:W-:Y:S05]  /*8c50*/  BPT.TRAP 0x1 ;  /* 0x000000040000795c */ /* 0x000fea0000300000 */
[----:B------:R-:W-:-:S04]  /*8c60*/  HFMA2 R3, -RZ, RZ, 0, 0 ;  /* 0x00000000ff037431 */ /* 0x000fc800000001ff */
[----:B------:R-:W-:Y:S05]  /*8c70*/  RET.REL.NODEC R2 `(_ZN7cutlass13device_kernelINS_4gemm6kernel13GemmUniversalIN4cute5tupleIJiiiiEEENS1_10collective13CollectiveMmaINS1_35MainloopSm100TmaUmmaWarpSpecializedILi13ELi2ELi4ENS5_IJNS4_1CILi4EEESB_NSA_ILi1EEEEEEEENS5_IJNSA_ILi64EEESF_SF_EEENS_10bfloat16_tENS5_IJlSC_lEEESH_SI_NS4_8TiledMMAINS4_8MMA_AtomIJNS4_20SM100_MMA_F16BF16_SSISH_SH_fLi64ELi64ELNS4_4UMMA5MajorE0ELSN_0ELNSM_7ScaleInE0ELSO_0EEEEEENS4_6LayoutINS5_IJSC_SC_SC_EEENS5_IJNSA_ILi0EEEST_ST_EEEEENS5_IJNS4_10UnderscoreESW_SW_EEEEENS4_23SM90_TMA_LOAD_MULTICASTENS4_14ComposedLayoutINS4_7SwizzleILi3ELi4ELi3EEENS4_18smem_ptr_flag_bitsILi16EEENSR_INS5_IJNSA_ILi8EEESF_EEENS5_IJSF_SC_EEEEEEEvNS4_8identityESZ_S19_vS1A_EENS_8epilogue10collective18CollectiveEpilogueINS1C_23Sm100TmaWarpSpecializedILi3ELi2ELi16ELb1ELb0EEEJSG_NS5_IJNSR_ISF_SC_EENSR_INSA_ILi32EEESC_EEEEESH_SI_SH_SI_NS1C_6fusion15FusionCallbacksIS1G_NS1L_17LinearCombinationISH_fSH_fLNS_15FloatRoundStyleE2EEESG_S1K_JEEENS4_5SM1004TMEM4LOAD26SM100_TMEM_LOAD_16dp256b4xENS4_13SM90_TMA_LOADENS10_INS11_ILi2ELi4ELi3EEES14_NSR_INS5_IJS15_S1I_EEENS5_IJS1I_SC_EEEEEEENS4_17SM75_U32x4_LDSM_NENS4_14SM90_TMA_STOREES20_NS4_17SM90_U32x4_STSM_NENS4_39AutoVectorizingCopyWithAssumedAlignmentILi128EEEEEEvvEEEEvNT_6ParamsE) ;  /* 0xffffff7002e07950 */ /* 0x000fea0003c3ffff */
        .weak           $__internal_1_$__cuda_sm10x_tcgen05_guardrail_trap_phase_invalid_during_alloc
        .type           $__internal_1_$__cuda_sm10x_tcgen05_guardrail_trap_phase_invalid_during_alloc,@function
        .size           $__internal_1_$__cuda_sm10x_tcgen05_guardrail_trap_phase_invalid_during_alloc,($__internal_2_$__cuda_sm10x_tcgen05_guardrail_trap_unallocated_columns_being_dealloced - $__internal_1_$__cuda_sm10x_tcgen05_guardrail_trap_phase_invalid_during_alloc)
$__internal_1_$__cuda_sm10x_tcgen05_guardrail_trap_phase_invalid_during_alloc:
[----:B------:R-:W-:Y:S05]  /*8c80*/  BPT.TRAP 0x1 ;  /* 0x000000040000795c */ /* 0x000fea0000300000 */
[----:B------:R-:W-:-:S04]  /*8c90*/  MOV R5, 0x0 ;  /* 0x0000000000057802 */ /* 0x000fc80000000f00 */
[----:B------:R-:W-:Y:S05]  /*8ca0*/  RET.REL.NODEC R4 `(_ZN7cutlass13device_kernelINS_4gemm6kernel13GemmUniversalIN4cute5tupleIJiiiiEEENS1_10collective13CollectiveMmaINS1_35MainloopSm100TmaUmmaWarpSpecializedILi13ELi2ELi4ENS5_IJNS4_1CILi4EEESB_NSA_ILi1EEEEEEEENS5_IJNSA_ILi64EEESF_SF_EEENS_10bfloat16_tENS5_IJlSC_lEEESH_SI_NS4_8TiledMMAINS4_8MMA_AtomIJNS4_20SM100_MMA_F16BF16_SSISH_SH_fLi64ELi64ELNS4_4UMMA5MajorE0ELSN_0ELNSM_7ScaleInE0ELSO_0EEEEEENS4_6LayoutINS5_IJSC_SC_SC_EEENS5_IJNSA_ILi0EEEST_ST_EEEEENS5_IJNS4_10UnderscoreESW_SW_EEEEENS4_23SM90_TMA_LOAD_MULTICASTENS4_14ComposedLayoutINS4_7SwizzleILi3ELi4ELi3EEENS4_18smem_ptr_flag_bitsILi16EEENSR_INS5_IJNSA_ILi8EEESF_EEENS5_IJSF_SC_EEEEEEEvNS4_8identityESZ_S19_vS1A_EENS_8epilogue10collective18CollectiveEpilogueINS1C_23Sm100TmaWarpSpecializedILi3ELi2ELi16ELb1ELb0EEEJSG_NS5_IJNSR_ISF_SC_EENSR_INSA_ILi32EEESC_EEEEESH_SI_SH_SI_NS1C_6fusion15FusionCallbacksIS1G_NS1L_17LinearCombinationISH_fSH_fLNS_15FloatRoundStyleE2EEESG_S1K_JEEENS4_5SM1004TMEM4LOAD26SM100_TMEM_LOAD_16dp256b4xENS4_13SM90_TMA_LOADENS10_INS11_ILi2ELi4ELi3EEES14_NSR_INS5_IJS15_S1I_EEENS5_IJS1I_SC_EEEEEEENS4_17SM75_U32x4_LDSM_NENS4_14SM90_TMA_STOREES20_NS4_17SM90_U32x4_STSM_NENS4_39AutoVectorizingCopyWithAssumedAlignmentILi128EEEEEEvvEEEEvNT_6ParamsE) ;  /* 0xffffff7004d47950 */ /* 0x000fea0003c3ffff */
        .weak           $__internal_2_$__cuda_sm10x_tcgen05_guardrail_trap_unallocated_columns_being_dealloced
        .type           $__internal_2_$__cuda_sm10x_tcgen05_guardrail_trap_unallocated_columns_being_dealloced,@function
        .size           $__internal_2_$__cuda_sm10x_tcgen05_guardrail_trap_unallocated_columns_being_dealloced,(.L_x_189 - $__internal_2_$__cuda_sm10x_tcgen05_guardrail_trap_unallocated_columns_being_dealloced)
$__internal_2_$__cuda_sm10x_tcgen05_guardrail_trap_unallocated_columns_being_dealloced:
[----:B------:R-:W-:Y:S05]  /*8cb0*/  BPT.TRAP 0x1 ;  /* 0x000000040000795c */ /* 0x000fea0000300000 */
[----:B------:R-:W-:-:S04]  /*8cc0*/  HFMA2 R3, -RZ, RZ, 0, 0 ;  /* 0x00000000ff037431 */ /* 0x000fc800000001ff */
[----:B------:R-:W-:Y:S05]  /*8cd0*/  RET.REL.NODEC R2 `(_ZN7cutlass13device_kernelINS_4gemm6kernel13GemmUniversalIN4cute5tupleIJiiiiEEENS1_10collective13CollectiveMmaINS1_35MainloopSm100TmaUmmaWarpSpecializedILi13ELi2ELi4ENS5_IJNS4_1CILi4EEESB_NSA_ILi1EEEEEEEENS5_IJNSA_ILi64EEESF_SF_EEENS_10bfloat16_tENS5_IJlSC_lEEESH_SI_NS4_8TiledMMAINS4_8MMA_AtomIJNS4_20SM100_MMA_F16BF16_SSISH_SH_fLi64ELi64ELNS4_4UMMA5MajorE0ELSN_0ELNSM_7ScaleInE0ELSO_0EEEEEENS4_6LayoutINS5_IJSC_SC_SC_EEENS5_IJNSA_ILi0EEEST_ST_EEEEENS5_IJNS4_10UnderscoreESW_SW_EEEEENS4_23SM90_TMA_LOAD_MULTICASTENS4_14ComposedLayoutINS4_7SwizzleILi3ELi4ELi3EEENS4_18smem_ptr_flag_bitsILi16EEENSR_INS5_IJNSA_ILi8EEESF_EEENS5_IJSF_SC_EEEEEEEvNS4_8identityESZ_S19_vS1A_EENS_8epilogue10collective18CollectiveEpilogueINS1C_23Sm100TmaWarpSpecializedILi3ELi2ELi16ELb1ELb0EEEJSG_NS5_IJNSR_ISF_SC_EENSR_INSA_ILi32EEESC_EEEEESH_SI_SH_SI_NS1C_6fusion15FusionCallbacksIS1G_NS1L_17LinearCombinationISH_fSH_fLNS_15FloatRoundStyleE2EEESG_S1K_JEEENS4_5SM1004TMEM4LOAD26SM100_TMEM_LOAD_16dp256b4xENS4_13SM90_TMA_LOADENS10_INS11_ILi2ELi4ELi3EEES14_NSR_INS5_IJS15_S1I_EEENS5_IJS1I_SC_EEEEEEENS4_17SM75_U32x4_LDSM_NENS4_14SM90_TMA_STOREES20_NS4_17SM90_U32x4_STSM_NENS4_39AutoVectorizingCopyWithAssumedAlignmentILi128EEEEEEvvEEEEvNT_6ParamsE) ;  /* 0xffffff7002c87950 */ /* 0x000fea0003c3ffff */
.L_x_188:
[----:B------:R-:W-:-:S00]  /*8ce0*/  BRA `(.L_x_188) ;  /* 0xfffffffc00fc7947 */ /* 0x000fc0000383ffff */
[----:B------:R-:W-:-:S00]  /*8cf0*/  NOP ;  /* 0x0000000000007918 */ /* 0x000fc00000000000 */
        /* <DEDUP_REMOVED lines=8> */
.L_x_189:


//--------------------- .nv.global.init           --------------------------
	.section	.nv.global.init,"aw",@progbits
.nv.global.init:
	.type		$str$27,@object
	.size		$str$27,($str$28 - $str$27)
$str$27:
        /*0000*/ 	.byte	0x28, 0x61, 0x64, 0x64, 0x72, 0x65, 0x73, 0x73, 0x20, 0x26, 0x20, 0x6d, 0x61, 0x73, 0x6b, 0x29
        /*0010*/ 	.byte	0x20, 0x3d, 0x3d, 0x20, 0x30, 0x00
	.type		$str$28,@object
	.size		$str$28,($str$26 - $str$28)
$str$28:
        /*0016*/ 	.byte	0x2f, 0x74, 0x6d, 0x70, 0x2f, 0x63, 0x75, 0x74, 0x6c, 0x61, 0x73, 0x73, 0x5f, 0x73, 0x77, 0x65
        /*0026*/ 	.byte	0x65, 0x70, 0x5f, 0x73, 0x72, 0x63, 0x2f, 0x69, 0x6e, 0x63, 0x6c, 0x75, 0x64, 0x65, 0x2f, 0x63
        /*0036*/ 	.byte	0x75, 0x74, 0x65, 0x2f, 0x70, 0x6f, 0x69, 0x6e, 0x74, 0x65, 0x72, 0x5f, 0x66, 0x6c, 0x61, 0x67
        /*0046*/ 	.byte	0x67, 0x65, 0x64, 0x2e, 0x68, 0x70, 0x70, 0x00
	.type		$str$26,@object
	.size		$str$26,($str$25 - $str$26)
$str$26:
        /*004e*/ 	.byte	0x2f, 0x74, 0x6d, 0x70, 0x2f, 0x63, 0x75, 0x74, 0x6c, 0x61, 0x73, 0x73, 0x5f, 0x73, 0x77, 0x65
        /*005e*/ 	.byte	0x65, 0x70, 0x5f, 0x73, 0x72, 0x63, 0x2f, 0x69, 0x6e, 0x63, 0x6c, 0x75, 0x64, 0x65, 0x2f, 0x63
        /*006e*/ 	.byte	0x75, 0x74, 0x65, 0x2f, 0x61, 0x74, 0x6f, 0x6d, 0x2f, 0x63, 0x6f, 0x70, 0x79, 0x5f, 0x74, 0x72
        /*007e*/ 	.byte	0x61, 0x69, 0x74, 0x73, 0x5f, 0x73, 0x6d, 0x31, 0x30, 0x30, 0x2e, 0x68, 0x70, 0x70, 0x00
	.type		$str$25,@object
	.size		$str$25,(__unnamed_1 - $str$25)
$str$25:
        /*008d*/ 	.byte	0x28, 0x28, 0x75, 0x69, 0x6e, 0x74, 0x33, 0x32, 0x5f, 0x74, 0x28, 0x74, 0x68, 0x72, 0x65, 0x61
        /*009d*/ 	.byte	0x64, 0x49, 0x64, 0x78, 0x2e, 0x78, 0x29, 0x20, 0x2f, 0x20, 0x33, 0x32, 0x29, 0x20, 0x25, 0x20
        /*00ad*/ 	.byte	0x34, 0x29, 0x20, 0x3d, 0x3d, 0x20, 0x28, 0x28, 0x28, 0x74, 0x6d, 0x65, 0x6d, 0x5f, 0x61, 0x64
        /*00bd*/ 	.byte	0x64, 0x72, 0x20, 0x3e, 0x3e, 0x20, 0x31, 0x36, 0x29, 0x20, 0x2f, 0x20, 0x33, 0x32, 0x29, 0x20
        /*00cd*/ 	.byte	0x25, 0x20, 0x34, 0x29, 0x00
	.type		__unnamed_1,@object
	.size		__unnamed_1,(__unnamed_2 - __unnamed_1)
__unnamed_1:
        /*00d2*/ 	.byte	0x61, 0x75, 0x74, 0x6f, 0x20, 0x63, 0x75, 0x74, 0x65, 0x3a, 0x3a, 0x61, 0x73, 0x5f, 0x70, 0x6f
        /* <DEDUP_REMOVED lines=24> */
        /*0262*/ 	.byte	0x30, 0x34, 0x38, 0x3e, 0x3e, 0x3e, 0x3e, 0x5d, 0x00
	.type		__unnamed_2,@object
	.size		__unnamed_2,(.L_2 - __unnamed_2)
__unnamed_2:
        /* <DEDUP_REMOVED lines=45> */
        /*053b*/ 	.byte	0x3e, 0x3e, 0x3e, 0x5d, 0x00
.L_2:


//--------------------- .nv.shared._ZN7cutlass13device_kernelINS_4gemm6kernel13GemmUniversalIN4cute5tupleIJiiiiEEENS1_10collective13CollectiveMmaINS1_35MainloopSm100TmaUmmaWarpSpecializedILi13ELi2ELi4ENS5_IJNS4_1CILi4EEESB_NSA_ILi1EEEEEEEENS5_IJNSA_ILi64EEESF_SF_EEENS_10bfloat16_tENS5_IJlSC_lEEESH_SI_NS4_8TiledMMAINS4_8MMA_AtomIJNS4_20SM100_MMA_F16BF16_SSISH_SH_fLi64ELi64ELNS4_4UMMA5MajorE0ELSN_0ELNSM_7ScaleInE0ELSO_0EEEEEENS4_6LayoutINS5_IJSC_SC_SC_EEENS5_IJNSA_ILi0EEEST_ST_EEEEENS5_IJNS4_10UnderscoreESW_SW_EEEEENS4_23SM90_TMA_LOAD_MULTICASTENS4_14ComposedLayoutINS4_7SwizzleILi3ELi4ELi3EEENS4_18smem_ptr_flag_bitsILi16EEENSR_INS5_IJNSA_ILi8EEESF_EEENS5_IJSF_SC_EEEEEEEvNS4_8identityESZ_S19_vS1A_EENS_8epilogue10collective18CollectiveEpilogueINS1C_23Sm100TmaWarpSpecializedILi3ELi2ELi16ELb1ELb0EEEJSG_NS5_IJNSR_ISF_SC_EENSR_INSA_ILi32EEESC_EEEEESH_SI_SH_SI_NS1C_6fusion15FusionCallbacksIS1G_NS1L_17LinearCombinationISH_fSH_fLNS_15FloatRoundStyleE2EEESG_S1K_JEEENS4_5SM1004TMEM4LOAD26SM100_TMEM_LOAD_16dp256b4xENS4_13SM90_TMA_LOADENS10_INS11_ILi2ELi4ELi3EEES14_NSR_INS5_IJS15_S1I_EEENS5_IJS1I_SC_EEEEEEENS4_17SM75_U32x4_LDSM_NENS4_14SM90_TMA_STOREES20_NS4_17SM90_U32x4_STSM_NENS4_39AutoVectorizingCopyWithAssumedAlignmentILi128EEEEEEvvEEEEvNT_6ParamsE --------------------------
	.section	.nv.shared._ZN7cutlass13device_kernelINS_4gemm6kernel13GemmUniversalIN4cute5tupleIJiiiiEEENS1_10collective13CollectiveMmaINS1_35MainloopSm100TmaUmmaWarpSpecializedILi13ELi2ELi4ENS5_IJNS4_1CILi4EEESB_NSA_ILi1EEEEEEEENS5_IJNSA_ILi64EEESF_SF_EEENS_10bfloat16_tENS5_IJlSC_lEEESH_SI_NS4_8TiledMMAINS4_8MMA_AtomIJNS4_20SM100_MMA_F16BF16_SSISH_SH_fLi64ELi64ELNS4_4UMMA5MajorE0ELSN_0ELNSM_7ScaleInE0ELSO_0EEEEEENS4_6LayoutINS5_IJSC_SC_SC_EEENS5_IJNSA_ILi0EEEST_ST_EEEEENS5_IJNS4_10UnderscoreESW_SW_EEEEENS4_23SM90_TMA_LOAD_MULTICASTENS4_14ComposedLayoutINS4_7SwizzleILi3ELi4ELi3EEENS4_18smem_ptr_flag_bitsILi16EEENSR_INS5_IJNSA_ILi8EEESF_EEENS5_IJSF_SC_EEEEEEEvNS4_8identityESZ_S19_vS1A_EENS_8epilogue10collective18CollectiveEpilogueINS1C_23Sm100TmaWarpSpecializedILi3ELi2ELi16ELb1ELb0EEEJSG_NS5_IJNSR_ISF_SC_EENSR_INSA_ILi32EEESC_EEEEESH_SI_SH_SI_NS1C_6fusion15FusionCallbacksIS1G_NS1L_17LinearCombinationISH_fSH_fLNS_15FloatRoundStyleE2EEESG_S1K_JEEENS4_5SM1004TMEM4LOAD26SM100_TMEM_LOAD_16dp256b4xENS4_13SM90_TMA_LOADENS10_INS11_ILi2ELi4ELi3EEES14_NSR_INS5_IJS15_S1I_EEENS5_IJS1I_SC_EEEEEEENS4_17SM75_U32x4_LDSM_NENS4_14SM90_TMA_STOREES20_NS4_17SM90_U32x4_STSM_NENS4_39AutoVectorizingCopyWithAssumedAlignmentILi128EEEEEEvvEEEEvNT_6ParamsE,"aw",@nobits
	.sectionflags	@""
	.align	16
	.zero		1024


//--------------------- .nv.shared.reserved.0     --------------------------
	.section	.nv.shared.reserved.0,"aw",@nobits
	.weak		__nv_reservedSMEM_offset_0_alias
	.size		__nv_reservedSMEM_offset_0_alias, 0, 64
	.other		__nv_reservedSMEM_offset_0_alias,@"STO_CUDA_RESERVED_SHARED STV_DEFAULT"
__nv_reservedSMEM_offset_0_alias:
	.zero		0
.nv.shared.reserved.0:
	.zero		64
	.weak		__nv_reservedSMEM_tcgen05_partition
	.type		__nv_reservedSMEM_tcgen05_partition,@object
	.size		__nv_reservedSMEM_tcgen05_partition,(.L_0 - __nv_reservedSMEM_tcgen05_partition)
__nv_reservedSMEM_tcgen05_partition:
	.zero		32
.L_0:


//--------------------- .nv.global                --------------------------
	.section	.nv.global,"aw",@nobits
.nv.global:
	.type		_ZN40_INTERNAL_6d5e0d3b_4_k_cu_90c6aa82_278884cute1_E,@object
	.size		_ZN40_INTERNAL_6d5e0d3b_4_k_cu_90c6aa82_278884cute1_E,(_ZN40_INTERNAL_6d5e0d3b_4_k_cu_90c6aa82_278884cuda3std3__45__cpo6cbeginE - _ZN40_INTERNAL_6d5e0d3b_4_k_cu_90c6aa82_278884cute1_E)
_ZN40_INTERNAL_6d5e0d3b_4_k_cu_90c6aa82_278884cute1_E:
	.zero		1
	.type		_ZN40_INTERNAL_6d5e0d3b_4_k_cu_90c6aa82_278884cuda3std3__45__cpo6cbeginE,@object
	.size		_ZN40_INTERNAL_6d5e0d3b_4_k_cu_90c6aa82_278884cuda3std3__45__cpo6cbeginE,(_ZN40_INTERNAL_6d5e0d3b_4_k_cu_90c6aa82_278884cuda3std3__48in_placeE - _ZN40_INTERNAL_6d5e0d3b_4_k_cu_90c6aa82_278884cuda3std3__45__cpo6cbeginE)
_ZN40_INTERNAL_6d5e0d3b_4_k_cu_90c6aa82_278884cuda3std3__45__cpo6cbeginE:
	.zero		1
	.type		_ZN40_INTERNAL_6d5e0d3b_4_k_cu_90c6aa82_278884cuda3std3__48in_placeE,@object
	.size		_ZN40_INTERNAL_6d5e0d3b_4_k_cu_90c6aa82_278884cuda3std3__48in_placeE,(_ZN40_INTERNAL_6d5e0d3b_4_k_cu_90c6aa82_278884cuda3std6ranges3__45__cpo9iter_moveE - _ZN40_INTERNAL_6d5e0d3b_4_k_cu_90c6aa82_278884cuda3std3__48in_placeE)
_ZN40_INTERNAL_6d5e0d3b_4_k_cu_90c6aa82_278884cuda3std3__48in_placeE:
	.zero		1
	.type		_ZN40_INTERNAL_6d5e0d3b_4_k_cu_90c6aa82_278884cuda3std6ranges3__45__cpo9iter_moveE,@object
	.size		_ZN40_INTERNAL_6d5e0d3b_4_k_cu_90c6aa82_278884cuda3std6ranges3__45__cpo9iter_moveE,(_ZN40_INTERNAL_6d5e0d3b_4_k_cu_90c6aa82_278884cuda3std3__45__cpo5beginE - _ZN40_INTERNAL_6d5e0d3b_4_k_cu_90c6aa82_278884cuda3std6ranges3__45__cpo9iter_moveE)
_ZN40_INTERNAL_6d5e0d3b_4_k_cu_90c6aa82_278884cuda3std6ranges3__45__cpo9iter_moveE:
	.zero		1
	.type		_ZN40_INTERNAL_6d5e0d3b_4_k_cu_90c6aa82_278884cuda3std3__45__cpo5beginE,@object
	.size		_ZN40_INTERNAL_6d5e0d3b_4_k_cu_90c6aa82_278884cuda3std3__45__cpo5beginE,(_ZN40_INTERNAL_6d5e0d3b_4_k_cu_90c6aa82_278884cuda3std3__442_GLOBAL__N__6d5e0d3b_4_k_cu_90c6aa82_278886ignoreE - _ZN40_INTERNAL_6d5e0d3b_4_k_cu_90c6aa82_278884cuda3std3__45__cpo5beginE)
_ZN40_INTERNAL_6d5e0d3b_4_k_cu_90c6aa82_278884cuda3std3__45__cpo5beginE:
	.zero		1
	.type		_ZN40_INTERNAL_6d5e0d3b_4_k_cu_90c6aa82_278884cuda3std3__442_GLOBAL__N__6d5e0d3b_4_k_cu_90c6aa82_278886ignoreE,@object
	.size		_ZN40_INTERNAL_6d5e0d3b_4_k_cu_90c6aa82_278884cuda3std3__442_GLOBAL__N__6d5e0d3b_4_k_cu_90c6aa82_278886ignoreE,(_ZN40_INTERNAL_6d5e0d3b_4_k_cu_90c6aa82_278884cute7productE - _ZN40_INTERNAL_6d5e0d3b_4_k_cu_90c6aa82_278884cuda3std3__442_GLOBAL__N__6d5e0d3b_4_k_cu_90c6aa82_278886ignoreE)
_ZN40_INTERNAL_6d5e0d3b_4_k_cu_90c6aa82_278884cuda3std3__442_GLOBAL__N__6d5e0d3b_4_k_cu_90c6aa82_278886ignoreE:
	.zero		1
	.type		_ZN40_INTERNAL_6d5e0d3b_4_k_cu_90c6aa82_278884cute7productE,@object
	.size		_ZN40_INTERNAL_6d5e0d3b_4_k_cu_90c6aa82_278884cute7productE,(_ZN40_INTERNAL_6d5e0d3b_4_k_cu_90c6aa82_278884cuda3std3__45__cpo3endE - _ZN40_INTERNAL_6d5e0d3b_4_k_cu_90c6aa82_278884cute7productE)
_ZN40_INTERNAL_6d5e0d3b_4_k_cu_90c6aa82_278884cute7productE:
	.zero		1
	.type		_ZN40_INTERNAL_6d5e0d3b_4_k_cu_90c6aa82_278884cuda3std3__45__cpo3endE,@object
	.size		_ZN40_INTERNAL_6d5e0d3b_4_k_cu_90c6aa82_278884cuda3std3__45__cpo3endE,(_ZN40_INTERNAL_6d5e0d3b_4_k_cu_90c6aa82_278884cuda3std3__419piecewise_constructE - _ZN40_INTERNAL_6d5e0d3b_4_k_cu_90c6aa82_278884cuda3std3__45__cpo3endE)
_ZN40_INTERNAL_6d5e0d3b_4_k_cu_90c6aa82_278884cuda3std3__45__cpo3endE:
	.zero		1
	.type		_ZN40_INTERNAL_6d5e0d3b_4_k_cu_90c6aa82_278884cuda3std3__419piecewise_constructE,@object
	.size		_ZN40_INTERNAL_6d5e0d3b_4_k_cu_90c6aa82_278884cuda3std3__419piecewise_constructE,(_ZN40_INTERNAL_6d5e0d3b_4_k_cu_90c6aa82_278884cuda3std3__45__cpo4cendE - _ZN40_INTERNAL_6d5e0d3b_4_k_cu_90c6aa82_278884cuda3std3__419piecewise_constructE)
_ZN40_INTERNAL_6d5e0d3b_4_k_cu_90c6aa82_278884cuda3std3__419piecewise_constructE:
	.zero		1
	.type		_ZN40_INTERNAL_6d5e0d3b_4_k_cu_90c6aa82_278884cuda3std3__45__cpo4cendE,@object
	.size		_ZN40_INTERNAL_6d5e0d3b_4_k_cu_90c6aa82_278884cuda3std3__45__cpo4cendE,(_ZN40_INTERNAL_6d5e0d3b_4_k_cu_90c6aa82_278884cuda3std6ranges3__45__cpo4swapE - _ZN40_INTERNAL_6d5e0d3b_4_k_cu_90c6aa82_278884cuda3std3__45__cpo4cendE)
_ZN40_INTERNAL_6d5e0d3b_4_k_cu_90c6aa82_278884cuda3std3__45__cpo4cendE:
	.zero		1
	.type		_ZN40_INTERNAL_6d5e0d3b_4_k_cu_90c6aa82_278884cuda3std6ranges3__45__cpo4swapE,@object
	.size		_ZN40_INTERNAL_6d5e0d3b_4_k_cu_90c6aa82_278884cuda3std6ranges3__45__cpo4swapE,(.L_10 - _ZN40_INTERNAL_6d5e0d3b_4_k_cu_90c6aa82_278884cuda3std6ranges3__45__cpo4swapE)
_ZN40_INTERNAL_6d5e0d3b_4_k_cu_90c6aa82_278884cuda3std6ranges3__45__cpo4swapE:
	.zero		1
.L_10:


//--------------------- .nv.constant0._ZN7cutlass13device_kernelINS_4gemm6kernel13GemmUniversalIN4cute5tupleIJiiiiEEENS1_10collective13CollectiveMmaINS1_35MainloopSm100TmaUmmaWarpSpecializedILi13ELi2ELi4ENS5_IJNS4_1CILi4EEESB_NSA_ILi1EEEEEEEENS5_IJNSA_ILi64EEESF_SF_EEENS_10bfloat16_tENS5_IJlSC_lEEESH_SI_NS4_8TiledMMAINS4_8MMA_AtomIJNS4_20SM100_MMA_F16BF16_SSISH_SH_fLi64ELi64ELNS4_4UMMA5MajorE0ELSN_0ELNSM_7ScaleInE0ELSO_0EEEEEENS4_6LayoutINS5_IJSC_SC_SC_EEENS5_IJNSA_ILi0EEEST_ST_EEEEENS5_IJNS4_10UnderscoreESW_SW_EEEEENS4_23SM90_TMA_LOAD_MULTICASTENS4_14ComposedLayoutINS4_7SwizzleILi3ELi4ELi3EEENS4_18smem_ptr_flag_bitsILi16EEENSR_INS5_IJNSA_ILi8EEESF_EEENS5_IJSF_SC_EEEEEEEvNS4_8identityESZ_S19_vS1A_EENS_8epilogue10collective18CollectiveEpilogueINS1C_23Sm100TmaWarpSpecializedILi3ELi2ELi16ELb1ELb0EEEJSG_NS5_IJNSR_ISF_SC_EENSR_INSA_ILi32EEESC_EEEEESH_SI_SH_SI_NS1C_6fusion15FusionCallbacksIS1G_NS1L_17LinearCombinationISH_fSH_fLNS_15FloatRoundStyleE2EEESG_S1K_JEEENS4_5SM1004TMEM4LOAD26SM100_TMEM_LOAD_16dp256b4xENS4_13SM90_TMA_LOADENS10_INS11_ILi2ELi4ELi3EEES14_NSR_INS5_IJS15_S1I_EEENS5_IJS1I_SC_EEEEEEENS4_17SM75_U32x4_LDSM_NENS4_14SM90_TMA_STOREES20_NS4_17SM90_U32x4_STSM_NENS4_39AutoVectorizingCopyWithAssumedAlignmentILi128EEEEEEvvEEEEvNT_6ParamsE --------------------------
	.section	.nv.constant0._ZN7cutlass13device_kernelINS_4gemm6kernel13GemmUniversalIN4cute5tupleIJiiiiEEENS1_10collective13CollectiveMmaINS1_35MainloopSm100TmaUmmaWarpSpecializedILi13ELi2ELi4ENS5_IJNS4_1CILi4EEESB_NSA_ILi1EEEEEEEENS5_IJNSA_ILi64EEESF_SF_EEENS_10bfloat16_tENS5_IJlSC_lEEESH_SI_NS4_8TiledMMAINS4_8MMA_AtomIJNS4_20SM100_MMA_F16BF16_SSISH_SH_fLi64ELi64ELNS4_4UMMA5MajorE0ELSN_0ELNSM_7ScaleInE0ELSO_0EEEEEENS4_6LayoutINS5_IJSC_SC_SC_EEENS5_IJNSA_ILi0EEEST_ST_EEEEENS5_IJNS4_10UnderscoreESW_SW_EEEEENS4_23SM90_TMA_LOAD_MULTICASTENS4_14ComposedLayoutINS4_7SwizzleILi3ELi4ELi3EEENS4_18smem_ptr_flag_bitsILi16EEENSR_INS5_IJNSA_ILi8EEESF_EEENS5_IJSF_SC_EEEEEEEvNS4_8identityESZ_S19_vS1A_EENS_8epilogue10collective18CollectiveEpilogueINS1C_23Sm100TmaWarpSpecializedILi3ELi2ELi16ELb1ELb0EEEJSG_NS5_IJNSR_ISF_SC_EENSR_INSA_ILi32EEESC_EEEEESH_SI_SH_SI_NS1C_6fusion15FusionCallbacksIS1G_NS1L_17LinearCombinationISH_fSH_fLNS_15FloatRoundStyleE2EEESG_S1K_JEEENS4_5SM1004TMEM4LOAD26SM100_TMEM_LOAD_16dp256b4xENS4_13SM90_TMA_LOADENS10_INS11_ILi2ELi4ELi3EEES14_NSR_INS5_IJS15_S1I_EEENS5_IJS1I_SC_EEEEEEENS4_17SM75_U32x4_LDSM_NENS4_14SM90_TMA_STOREES20_NS4_17SM90_U32x4_STSM_NENS4_39AutoVectorizingCopyWithAssumedAlignmentILi128EEEEEEvvEEEEvNT_6ParamsE,"a",@progbits
	.sectionflags	@""
	.align	4
.nv.constant0._ZN7cutlass13device_kernelINS_4gemm6kernel13GemmUniversalIN4cute5tupleIJiiiiEEENS1_10collective13CollectiveMmaINS1_35MainloopSm100TmaUmmaWarpSpecializedILi13ELi2ELi4ENS5_IJNS4_1CILi4EEESB_NSA_ILi1EEEEEEEENS5_IJNSA_ILi64EEESF_SF_EEENS_10bfloat16_tENS5_IJlSC_lEEESH_SI_NS4_8TiledMMAINS4_8MMA_AtomIJNS4_20SM100_MMA_F16BF16_SSISH_SH_fLi64ELi64ELNS4_4UMMA5MajorE0ELSN_0ELNSM_7ScaleInE0ELSO_0EEEEEENS4_6LayoutINS5_IJSC_SC_SC_EEENS5_IJNSA_ILi0EEEST_ST_EEEEENS5_IJNS4_10UnderscoreESW_SW_EEEEENS4_23SM90_TMA_LOAD_MULTICASTENS4_14ComposedLayoutINS4_7SwizzleILi3ELi4ELi3EEENS4_18smem_ptr_flag_bitsILi16EEENSR_INS5_IJNSA_ILi8EEESF_EEENS5_IJSF_SC_EEEEEEEvNS4_8identityESZ_S19_vS1A_EENS_8epilogue10collective18CollectiveEpilogueINS1C_23Sm100TmaWarpSpecializedILi3ELi2ELi16ELb1ELb0EEEJSG_NS5_IJNSR_ISF_SC_EENSR_INSA_ILi32EEESC_EEEEESH_SI_SH_SI_NS1C_6fusion15FusionCallbacksIS1G_NS1L_17LinearCombinationISH_fSH_fLNS_15FloatRoundStyleE2EEESG_S1K_JEEENS4_5SM1004TMEM4LOAD26SM100_TMEM_LOAD_16dp256b4xENS4_13SM90_TMA_LOADENS10_INS11_ILi2ELi4ELi3EEES14_NSR_INS5_IJS15_S1I_EEENS5_IJS1I_SC_EEEEEEENS4_17SM75_U32x4_LDSM_NENS4_14SM90_TMA_STOREES20_NS4_17SM90_U32x4_STSM_NENS4_39AutoVectorizingCopyWithAssumedAlignmentILi128EEEEEEvvEEEEvNT_6ParamsE:
	.zero		2944


//--------------------- SYMBOLS --------------------------

	.type		.nv.reservedSmem.offset0,@object
	.size		.nv.reservedSmem.offset0,0x4
	.type		.nv.reservedSmem.cap,@object
	.size		.nv.reservedSmem.cap,0x4
	.type		__assertfail,@function
